//
// Generated by NVIDIA NVVM Compiler
//
// Compiler Build ID: CL-36424714
// Cuda compilation tools, release 13.0, V13.0.88
// Based on NVVM 20.0.0
//

.version 9.0
.target sm_100
.address_size 64

	// .globl	_Z13create_voxelsP5voxelPiPfS2_S2_S2_S2_fffPbS1_
.extern .func  (.param .b32 func_retval0) vprintf
(
	.param .b64 vprintf_param_0,
	.param .b64 vprintf_param_1
)
;
.global .align 1 .b8 $str[50] = {91, 37, 100, 93, 44, 32, 115, 116, 97, 114, 116, 32, 37, 100, 44, 32, 101, 110, 100, 32, 37, 100, 44, 32, 115, 116, 101, 112, 115, 32, 37, 100, 44, 32, 105, 116, 101, 114, 97, 116, 105, 111, 110, 115, 58, 32, 37, 100, 10};

.visible .entry _Z13create_voxelsP5voxelPiPfS2_S2_S2_S2_fffPbS1_(
	.param .u64 .ptr .align 1 _Z13create_voxelsP5voxelPiPfS2_S2_S2_S2_fffPbS1__param_0,
	.param .u64 .ptr .align 1 _Z13create_voxelsP5voxelPiPfS2_S2_S2_S2_fffPbS1__param_1,
	.param .u64 .ptr .align 1 _Z13create_voxelsP5voxelPiPfS2_S2_S2_S2_fffPbS1__param_2,
	.param .u64 .ptr .align 1 _Z13create_voxelsP5voxelPiPfS2_S2_S2_S2_fffPbS1__param_3,
	.param .u64 .ptr .align 1 _Z13create_voxelsP5voxelPiPfS2_S2_S2_S2_fffPbS1__param_4,
	.param .u64 .ptr .align 1 _Z13create_voxelsP5voxelPiPfS2_S2_S2_S2_fffPbS1__param_5,
	.param .u64 .ptr .align 1 _Z13create_voxelsP5voxelPiPfS2_S2_S2_S2_fffPbS1__param_6,
	.param .f32 _Z13create_voxelsP5voxelPiPfS2_S2_S2_S2_fffPbS1__param_7,
	.param .f32 _Z13create_voxelsP5voxelPiPfS2_S2_S2_S2_fffPbS1__param_8,
	.param .f32 _Z13create_voxelsP5voxelPiPfS2_S2_S2_S2_fffPbS1__param_9,
	.param .u64 .ptr .align 1 _Z13create_voxelsP5voxelPiPfS2_S2_S2_S2_fffPbS1__param_10,
	.param .u64 .ptr .align 1 _Z13create_voxelsP5voxelPiPfS2_S2_S2_S2_fffPbS1__param_11
)
{
	.reg .pred 	%p<26>;
	.reg .b16 	%rs<6>;
	.reg .b32 	%r<91>;
	.reg .b32 	%f<66>;
	.reg .b64 	%rd<62>;

	ld.param.u64 	%rd5, [_Z13create_voxelsP5voxelPiPfS2_S2_S2_S2_fffPbS1__param_0];
	ld.param.u64 	%rd6, [_Z13create_voxelsP5voxelPiPfS2_S2_S2_S2_fffPbS1__param_1];
	ld.param.u64 	%rd7, [_Z13create_voxelsP5voxelPiPfS2_S2_S2_S2_fffPbS1__param_2];
	ld.param.u64 	%rd8, [_Z13create_voxelsP5voxelPiPfS2_S2_S2_S2_fffPbS1__param_3];
	ld.param.u64 	%rd9, [_Z13create_voxelsP5voxelPiPfS2_S2_S2_S2_fffPbS1__param_4];
	ld.param.u64 	%rd10, [_Z13create_voxelsP5voxelPiPfS2_S2_S2_S2_fffPbS1__param_5];
	ld.param.u64 	%rd11, [_Z13create_voxelsP5voxelPiPfS2_S2_S2_S2_fffPbS1__param_6];
	ld.param.f32 	%f16, [_Z13create_voxelsP5voxelPiPfS2_S2_S2_S2_fffPbS1__param_7];
	ld.param.f32 	%f18, [_Z13create_voxelsP5voxelPiPfS2_S2_S2_S2_fffPbS1__param_8];
	ld.param.u64 	%rd12, [_Z13create_voxelsP5voxelPiPfS2_S2_S2_S2_fffPbS1__param_10];
	ld.param.u64 	%rd13, [_Z13create_voxelsP5voxelPiPfS2_S2_S2_S2_fffPbS1__param_11];
	cvta.to.global.u64 	%rd1, %rd13;
	cvta.to.global.u64 	%rd2, %rd12;
	cvta.to.global.u64 	%rd3, %rd5;
	cvta.to.global.u64 	%rd14, %rd10;
	cvta.to.global.u64 	%rd15, %rd9;
	cvta.to.global.u64 	%rd16, %rd8;
	cvta.to.global.u64 	%rd17, %rd7;
	cvta.to.global.u64 	%rd18, %rd11;
	cvta.to.global.u64 	%rd19, %rd6;
	mov.u32 	%r48, %ctaid.x;
	mul.wide.u32 	%rd20, %r48, 4;
	add.s64 	%rd21, %rd19, %rd20;
	ld.global.s32 	%rd4, [%rd21];
	add.s64 	%rd22, %rd18, %rd20;
	ld.global.f32 	%f1, [%rd22];
	add.s64 	%rd23, %rd17, %rd20;
	ld.global.f32 	%f19, [%rd23];
	cvt.rzi.s32.f32 	%r1, %f19;
	add.s64 	%rd24, %rd16, %rd20;
	ld.global.f32 	%f20, [%rd24];
	cvt.rzi.s32.f32 	%r2, %f20;
	add.s64 	%rd25, %rd15, %rd20;
	ld.global.f32 	%f21, [%rd25];
	cvt.rzi.s32.f32 	%r3, %f21;
	add.s64 	%rd26, %rd14, %rd20;
	ld.global.f32 	%f22, [%rd26];
	cvt.rzi.s32.f32 	%r4, %f22;
	sub.s32 	%r49, %r2, %r1;
	cvt.rn.f32.s32 	%f23, %r49;
	div.rn.f32 	%f24, %f23, %f16;
	cvt.rzi.s32.f32 	%r50, %f24;
	sub.s32 	%r51, %r4, %r3;
	cvt.rn.f32.s32 	%f25, %r51;
	div.rn.f32 	%f26, %f25, %f18;
	cvt.rzi.s32.f32 	%r5, %f26;
	mul.lo.s32 	%r52, %r5, %r50;
	cvt.rn.f32.s32 	%f27, %r52;
	mov.u32 	%r6, %ntid.x;
	cvt.rn.f32.u32 	%f28, %r6;
	div.rn.f32 	%f29, %f27, %f28;
	cvt.rpi.f32.f32 	%f30, %f29;
	cvt.rzi.s32.f32 	%r7, %f30;
	setp.lt.s32 	%p1, %r7, 1;
	@%p1 bra 	$L__BB0_17;
	mov.u32 	%r8, %tid.x;
	cvt.rn.f32.s32 	%f2, %r1;
	cvt.rn.f32.s32 	%f3, %r3;
	cvt.rn.f32.s32 	%f4, %r2;
	cvt.rn.f32.s32 	%f5, %r4;
	and.b32  	%r9, %r7, 3;
	setp.lt.u32 	%p2, %r7, 4;
	mov.b32 	%r87, 0;
	@%p2 bra 	$L__BB0_12;
	cvt.u32.u64 	%r54, %rd4;
	and.b32  	%r87, %r7, 2147483644;
	neg.s32 	%r86, %r87;
	add.s32 	%r85, %r8, %r6;
	shl.b32 	%r13, %r6, 2;
	add.s32 	%r84, %r85, %r54;
	shl.b32 	%r55, %r6, 1;
	add.s32 	%r83, %r8, %r55;
	add.s32 	%r78, %r8, %r54;
	add.s32 	%r82, %r78, %r55;
	mul.lo.s32 	%r56, %r6, 3;
	add.s32 	%r81, %r8, %r56;
	add.s32 	%r80, %r78, %r56;
	mov.u32 	%r79, %r8;
$L__BB0_3:
	div.s32 	%r57, %r79, %r5;
	cvt.rn.f32.s32 	%f31, %r57;
	fma.rn.f32 	%f6, %f16, %f31, %f2;
	mul.lo.s32 	%r58, %r57, %r5;
	sub.s32 	%r59, %r79, %r58;
	cvt.rn.f32.s32 	%f32, %r59;
	fma.rn.f32 	%f33, %f16, %f32, %f3;
	setp.geu.f32 	%p3, %f6, %f4;
	setp.geu.f32 	%p4, %f33, %f5;
	or.pred  	%p5, %p3, %p4;
	@%p5 bra 	$L__BB0_5;
	ld.param.f32 	%f61, [_Z13create_voxelsP5voxelPiPfS2_S2_S2_S2_fffPbS1__param_9];
	mul.f32 	%f34, %f33, %f33;
	fma.rn.f32 	%f35, %f6, %f6, %f34;
	sqrt.rn.f32 	%f36, %f35;
	setp.lt.f32 	%p6, %f36, %f61;
	selp.u16 	%rs1, 1, 0, %p6;
	cvt.s64.s32 	%rd27, %r79;
	add.s64 	%rd28, %rd27, %rd4;
	mad.lo.s64 	%rd29, %rd28, 12, %rd3;
	st.global.f32 	[%rd29], %f6;
	st.global.f32 	[%rd29+4], %f33;
	st.global.f32 	[%rd29+8], %f1;
	cvt.s64.s32 	%rd30, %r78;
	add.s64 	%rd31, %rd2, %rd30;
	st.global.u8 	[%rd31], %rs1;
	selp.u32 	%r60, 1, 0, %p6;
	mul.wide.s32 	%rd32, %r78, 4;
	add.s64 	%rd33, %rd1, %rd32;
	st.global.u32 	[%rd33], %r60;
$L__BB0_5:
	div.s32 	%r61, %r85, %r5;
	cvt.rn.f32.s32 	%f37, %r61;
	fma.rn.f32 	%f8, %f16, %f37, %f2;
	mul.lo.s32 	%r62, %r61, %r5;
	sub.s32 	%r63, %r85, %r62;
	cvt.rn.f32.s32 	%f38, %r63;
	fma.rn.f32 	%f39, %f16, %f38, %f3;
	setp.geu.f32 	%p7, %f8, %f4;
	setp.geu.f32 	%p8, %f39, %f5;
	or.pred  	%p9, %p7, %p8;
	@%p9 bra 	$L__BB0_7;
	ld.param.f32 	%f62, [_Z13create_voxelsP5voxelPiPfS2_S2_S2_S2_fffPbS1__param_9];
	mul.f32 	%f40, %f39, %f39;
	fma.rn.f32 	%f41, %f8, %f8, %f40;
	sqrt.rn.f32 	%f42, %f41;
	setp.lt.f32 	%p10, %f42, %f62;
	selp.u16 	%rs2, 1, 0, %p10;
	cvt.s64.s32 	%rd34, %r85;
	add.s64 	%rd35, %rd34, %rd4;
	mad.lo.s64 	%rd36, %rd35, 12, %rd3;
	st.global.f32 	[%rd36], %f8;
	st.global.f32 	[%rd36+4], %f39;
	st.global.f32 	[%rd36+8], %f1;
	cvt.s64.s32 	%rd37, %r84;
	add.s64 	%rd38, %rd2, %rd37;
	st.global.u8 	[%rd38], %rs2;
	selp.u32 	%r64, 1, 0, %p10;
	mul.wide.s32 	%rd39, %r84, 4;
	add.s64 	%rd40, %rd1, %rd39;
	st.global.u32 	[%rd40], %r64;
$L__BB0_7:
	div.s32 	%r65, %r83, %r5;
	cvt.rn.f32.s32 	%f43, %r65;
	fma.rn.f32 	%f10, %f16, %f43, %f2;
	mul.lo.s32 	%r66, %r65, %r5;
	sub.s32 	%r67, %r83, %r66;
	cvt.rn.f32.s32 	%f44, %r67;
	fma.rn.f32 	%f45, %f16, %f44, %f3;
	setp.geu.f32 	%p11, %f10, %f4;
	setp.geu.f32 	%p12, %f45, %f5;
	or.pred  	%p13, %p11, %p12;
	@%p13 bra 	$L__BB0_9;
	ld.param.f32 	%f63, [_Z13create_voxelsP5voxelPiPfS2_S2_S2_S2_fffPbS1__param_9];
	mul.f32 	%f46, %f45, %f45;
	fma.rn.f32 	%f47, %f10, %f10, %f46;
	sqrt.rn.f32 	%f48, %f47;
	setp.lt.f32 	%p14, %f48, %f63;
	selp.u16 	%rs3, 1, 0, %p14;
	cvt.s64.s32 	%rd41, %r83;
	add.s64 	%rd42, %rd41, %rd4;
	mad.lo.s64 	%rd43, %rd42, 12, %rd3;
	st.global.f32 	[%rd43], %f10;
	st.global.f32 	[%rd43+4], %f45;
	st.global.f32 	[%rd43+8], %f1;
	cvt.s64.s32 	%rd44, %r82;
	add.s64 	%rd45, %rd2, %rd44;
	st.global.u8 	[%rd45], %rs3;
	selp.u32 	%r68, 1, 0, %p14;
	mul.wide.s32 	%rd46, %r82, 4;
	add.s64 	%rd47, %rd1, %rd46;
	st.global.u32 	[%rd47], %r68;
$L__BB0_9:
	div.s32 	%r69, %r81, %r5;
	cvt.rn.f32.s32 	%f49, %r69;
	fma.rn.f32 	%f12, %f16, %f49, %f2;
	mul.lo.s32 	%r70, %r69, %r5;
	sub.s32 	%r71, %r81, %r70;
	cvt.rn.f32.s32 	%f50, %r71;
	fma.rn.f32 	%f51, %f16, %f50, %f3;
	setp.geu.f32 	%p15, %f12, %f4;
	setp.geu.f32 	%p16, %f51, %f5;
	or.pred  	%p17, %p15, %p16;
	@%p17 bra 	$L__BB0_11;
	ld.param.f32 	%f64, [_Z13create_voxelsP5voxelPiPfS2_S2_S2_S2_fffPbS1__param_9];
	mul.f32 	%f52, %f51, %f51;
	fma.rn.f32 	%f53, %f12, %f12, %f52;
	sqrt.rn.f32 	%f54, %f53;
	setp.lt.f32 	%p18, %f54, %f64;
	selp.u16 	%rs4, 1, 0, %p18;
	cvt.s64.s32 	%rd48, %r81;
	add.s64 	%rd49, %rd48, %rd4;
	mad.lo.s64 	%rd50, %rd49, 12, %rd3;
	st.global.f32 	[%rd50], %f12;
	st.global.f32 	[%rd50+4], %f51;
	st.global.f32 	[%rd50+8], %f1;
	cvt.s64.s32 	%rd51, %r80;
	add.s64 	%rd52, %rd2, %rd51;
	st.global.u8 	[%rd52], %rs4;
	selp.u32 	%r72, 1, 0, %p18;
	mul.wide.s32 	%rd53, %r80, 4;
	add.s64 	%rd54, %rd1, %rd53;
	st.global.u32 	[%rd54], %r72;
$L__BB0_11:
	add.s32 	%r86, %r86, 4;
	add.s32 	%r85, %r85, %r13;
	add.s32 	%r84, %r84, %r13;
	add.s32 	%r83, %r83, %r13;
	add.s32 	%r82, %r82, %r13;
	add.s32 	%r81, %r81, %r13;
	add.s32 	%r80, %r80, %r13;
	add.s32 	%r79, %r79, %r13;
	add.s32 	%r78, %r78, %r13;
	setp.ne.s32 	%p19, %r86, 0;
	@%p19 bra 	$L__BB0_3;
$L__BB0_12:
	setp.eq.s32 	%p20, %r9, 0;
	@%p20 bra 	$L__BB0_17;
	cvt.u32.u64 	%r73, %rd4;
	mad.lo.s32 	%r89, %r6, %r87, %r8;
	add.s32 	%r90, %r89, %r73;
	neg.s32 	%r88, %r9;
$L__BB0_14:
	.pragma "nounroll";
	div.s32 	%r74, %r89, %r5;
	cvt.rn.f32.s32 	%f55, %r74;
	fma.rn.f32 	%f14, %f16, %f55, %f2;
	mul.lo.s32 	%r75, %r74, %r5;
	sub.s32 	%r76, %r89, %r75;
	cvt.rn.f32.s32 	%f56, %r76;
	fma.rn.f32 	%f57, %f16, %f56, %f3;
	setp.geu.f32 	%p21, %f14, %f4;
	setp.geu.f32 	%p22, %f57, %f5;
	or.pred  	%p23, %p21, %p22;
	@%p23 bra 	$L__BB0_16;
	ld.param.f32 	%f65, [_Z13create_voxelsP5voxelPiPfS2_S2_S2_S2_fffPbS1__param_9];
	mul.f32 	%f58, %f57, %f57;
	fma.rn.f32 	%f59, %f14, %f14, %f58;
	sqrt.rn.f32 	%f60, %f59;
	setp.lt.f32 	%p24, %f60, %f65;
	selp.u16 	%rs5, 1, 0, %p24;
	cvt.s64.s32 	%rd55, %r89;
	add.s64 	%rd56, %rd55, %rd4;
	mad.lo.s64 	%rd57, %rd56, 12, %rd3;
	st.global.f32 	[%rd57], %f14;
	st.global.f32 	[%rd57+4], %f57;
	st.global.f32 	[%rd57+8], %f1;
	cvt.s64.s32 	%rd58, %r90;
	add.s64 	%rd59, %rd2, %rd58;
	st.global.u8 	[%rd59], %rs5;
	selp.u32 	%r77, 1, 0, %p24;
	mul.wide.s32 	%rd60, %r90, 4;
	add.s64 	%rd61, %rd1, %rd60;
	st.global.u32 	[%rd61], %r77;
$L__BB0_16:
	add.s32 	%r90, %r90, %r6;
	add.s32 	%r89, %r89, %r6;
	add.s32 	%r88, %r88, 1;
	setp.ne.s32 	%p25, %r88, 0;
	@%p25 bra 	$L__BB0_14;
$L__BB0_17:
	ret;

}
	// .globl	_Z14compact_voxelsP5voxelS0_PiPbS1_S1_
.visible .entry _Z14compact_voxelsP5voxelS0_PiPbS1_S1_(
	.param .u64 .ptr .align 1 _Z14compact_voxelsP5voxelS0_PiPbS1_S1__param_0,
	.param .u64 .ptr .align 1 _Z14compact_voxelsP5voxelS0_PiPbS1_S1__param_1,
	.param .u64 .ptr .align 1 _Z14compact_voxelsP5voxelS0_PiPbS1_S1__param_2,
	.param .u64 .ptr .align 1 _Z14compact_voxelsP5voxelS0_PiPbS1_S1__param_3,
	.param .u64 .ptr .align 1 _Z14compact_voxelsP5voxelS0_PiPbS1_S1__param_4,
	.param .u64 .ptr .align 1 _Z14compact_voxelsP5voxelS0_PiPbS1_S1__param_5
)
{
	.local .align 8 .b8 	__local_depot1[24];
	.reg .b64 	%SP;
	.reg .b64 	%SPL;
	.reg .pred 	%p<18>;
	.reg .b16 	%rs<6>;
	.reg .b32 	%r<56>;
	.reg .b32 	%f<20>;
	.reg .b64 	%rd<68>;

	mov.u64 	%SPL, __local_depot1;
	cvta.local.u64 	%SP, %SPL;
	ld.param.u64 	%rd7, [_Z14compact_voxelsP5voxelS0_PiPbS1_S1__param_0];
	ld.param.u64 	%rd8, [_Z14compact_voxelsP5voxelS0_PiPbS1_S1__param_1];
	ld.param.u64 	%rd9, [_Z14compact_voxelsP5voxelS0_PiPbS1_S1__param_2];
	ld.param.u64 	%rd10, [_Z14compact_voxelsP5voxelS0_PiPbS1_S1__param_3];
	ld.param.u64 	%rd11, [_Z14compact_voxelsP5voxelS0_PiPbS1_S1__param_4];
	ld.param.u64 	%rd12, [_Z14compact_voxelsP5voxelS0_PiPbS1_S1__param_5];
	cvta.to.global.u64 	%rd1, %rd8;
	cvta.to.global.u64 	%rd2, %rd7;
	cvta.to.global.u64 	%rd3, %rd10;
	cvta.to.global.u64 	%rd4, %rd12;
	cvta.to.global.u64 	%rd5, %rd9;
	cvta.to.global.u64 	%rd6, %rd11;
	mov.u32 	%r1, %ctaid.x;
	mul.wide.u32 	%rd13, %r1, 4;
	add.s64 	%rd14, %rd6, %rd13;
	ld.global.u32 	%r2, [%rd14];
	ld.global.u32 	%r3, [%rd14+4];
	sub.s32 	%r4, %r3, %r2;
	cvt.rn.f32.s32 	%f1, %r4;
	mov.u32 	%r5, %ntid.x;
	cvt.rn.f32.u32 	%f2, %r5;
	div.rn.f32 	%f3, %f1, %f2;
	cvt.rpi.f32.f32 	%f4, %f3;
	cvt.rzi.s32.f32 	%r6, %f4;
	mov.u32 	%r7, %tid.x;
	setp.ne.s32 	%p1, %r7, 0;
	@%p1 bra 	$L__BB1_3;
	add.u64 	%rd15, %SP, 0;
	add.u64 	%rd16, %SPL, 0;
	st.local.v2.u32 	[%rd16], {%r5, %r2};
	st.local.v2.u32 	[%rd16+8], {%r3, %r4};
	st.local.u32 	[%rd16+16], %r6;
	mov.u64 	%rd17, $str;
	cvta.global.u64 	%rd18, %rd17;
	{ // callseq 0, 0
	.param .b64 param0;
	st.param.b64 	[param0], %rd18;
	.param .b64 param1;
	st.param.b64 	[param1], %rd15;
	.param .b32 retval0;
	call.uni (retval0), 
	vprintf, 
	(
	param0, 
	param1
	);
	ld.param.b32 	%r33, [retval0];
	} // callseq 0
	mul.wide.s32 	%rd19, %r2, 4;
	add.s64 	%rd20, %rd5, %rd19;
	ld.global.u32 	%r35, [%rd20];
	add.s32 	%r36, %r35, -1;
	add.s64 	%rd22, %rd4, %rd13;
	st.global.u32 	[%rd22], %r36;
	setp.ne.s32 	%p2, %r1, 0;
	@%p2 bra 	$L__BB1_3;
	mov.u32 	%r37, %nctaid.x;
	mul.wide.u32 	%rd23, %r37, 4;
	add.s64 	%rd24, %rd6, %rd23;
	ld.global.u32 	%r38, [%rd24];
	mul.wide.s32 	%rd25, %r38, 4;
	add.s64 	%rd26, %rd5, %rd25;
	ld.global.u32 	%r39, [%rd26+-4];
	add.s64 	%rd27, %rd4, %rd23;
	st.global.u32 	[%rd27], %r39;
$L__BB1_3:
	setp.lt.s32 	%p3, %r6, 1;
	@%p3 bra 	$L__BB1_25;
	and.b32  	%r8, %r6, 3;
	setp.lt.u32 	%p4, %r6, 4;
	mov.b32 	%r53, 0;
	@%p4 bra 	$L__BB1_19;
	and.b32  	%r53, %r6, 2147483644;
	neg.s32 	%r52, %r53;
	add.s32 	%r48, %r7, %r2;
	add.s32 	%r51, %r48, %r5;
	shl.b32 	%r12, %r5, 2;
	shl.b32 	%r41, %r5, 1;
	add.s32 	%r50, %r48, %r41;
	mad.lo.s32 	%r49, %r5, 3, %r48;
$L__BB1_6:
	setp.ge.s32 	%p5, %r48, %r3;
	@%p5 bra 	$L__BB1_9;
	cvt.s64.s32 	%rd28, %r48;
	add.s64 	%rd29, %rd3, %rd28;
	ld.global.u8 	%rs1, [%rd29];
	setp.eq.s16 	%p6, %rs1, 0;
	@%p6 bra 	$L__BB1_9;
	mul.wide.s32 	%rd30, %r48, 4;
	add.s64 	%rd31, %rd5, %rd30;
	ld.global.u32 	%r42, [%rd31];
	mul.wide.s32 	%rd32, %r42, 12;
	add.s64 	%rd33, %rd1, %rd32;
	mul.wide.s32 	%rd34, %r48, 12;
	add.s64 	%rd35, %rd2, %rd34;
	ld.global.f32 	%f5, [%rd35];
	st.global.f32 	[%rd33+-12], %f5;
	ld.global.f32 	%f6, [%rd35+4];
	st.global.f32 	[%rd33+-8], %f6;
	ld.global.f32 	%f7, [%rd35+8];
	st.global.f32 	[%rd33+-4], %f7;
$L__BB1_9:
	setp.ge.s32 	%p7, %r51, %r3;
	@%p7 bra 	$L__BB1_12;
	cvt.s64.s32 	%rd36, %r51;
	add.s64 	%rd37, %rd3, %rd36;
	ld.global.u8 	%rs2, [%rd37];
	setp.eq.s16 	%p8, %rs2, 0;
	@%p8 bra 	$L__BB1_12;
	mul.wide.s32 	%rd38, %r51, 4;
	add.s64 	%rd39, %rd5, %rd38;
	ld.global.u32 	%r43, [%rd39];
	mul.wide.s32 	%rd40, %r43, 12;
	add.s64 	%rd41, %rd1, %rd40;
	mul.wide.s32 	%rd42, %r51, 12;
	add.s64 	%rd43, %rd2, %rd42;
	ld.global.f32 	%f8, [%rd43];
	st.global.f32 	[%rd41+-12], %f8;
	ld.global.f32 	%f9, [%rd43+4];
	st.global.f32 	[%rd41+-8], %f9;
	ld.global.f32 	%f10, [%rd43+8];
	st.global.f32 	[%rd41+-4], %f10;
$L__BB1_12:
	setp.ge.s32 	%p9, %r50, %r3;
	@%p9 bra 	$L__BB1_15;
	cvt.s64.s32 	%rd44, %r50;
	add.s64 	%rd45, %rd3, %rd44;
	ld.global.u8 	%rs3, [%rd45];
	setp.eq.s16 	%p10, %rs3, 0;
	@%p10 bra 	$L__BB1_15;
	mul.wide.s32 	%rd46, %r50, 4;
	add.s64 	%rd47, %rd5, %rd46;
	ld.global.u32 	%r44, [%rd47];
	mul.wide.s32 	%rd48, %r44, 12;
	add.s64 	%rd49, %rd1, %rd48;
	mul.wide.s32 	%rd50, %r50, 12;
	add.s64 	%rd51, %rd2, %rd50;
	ld.global.f32 	%f11, [%rd51];
	st.global.f32 	[%rd49+-12], %f11;
	ld.global.f32 	%f12, [%rd51+4];
	st.global.f32 	[%rd49+-8], %f12;
	ld.global.f32 	%f13, [%rd51+8];
	st.global.f32 	[%rd49+-4], %f13;
$L__BB1_15:
	setp.ge.s32 	%p11, %r49, %r3;
	@%p11 bra 	$L__BB1_18;
	cvt.s64.s32 	%rd52, %r49;
	add.s64 	%rd53, %rd3, %rd52;
	ld.global.u8 	%rs4, [%rd53];
	setp.eq.s16 	%p12, %rs4, 0;
	@%p12 bra 	$L__BB1_18;
	mul.wide.s32 	%rd54, %r49, 4;
	add.s64 	%rd55, %rd5, %rd54;
	ld.global.u32 	%r45, [%rd55];
	mul.wide.s32 	%rd56, %r45, 12;
	add.s64 	%rd57, %rd1, %rd56;
	mul.wide.s32 	%rd58, %r49, 12;
	add.s64 	%rd59, %rd2, %rd58;
	ld.global.f32 	%f14, [%rd59];
	st.global.f32 	[%rd57+-12], %f14;
	ld.global.f32 	%f15, [%rd59+4];
	st.global.f32 	[%rd57+-8], %f15;
	ld.global.f32 	%f16, [%rd59+8];
	st.global.f32 	[%rd57+-4], %f16;
$L__BB1_18:
	add.s32 	%r52, %r52, 4;
	add.s32 	%r51, %r51, %r12;
	add.s32 	%r50, %r50, %r12;
	add.s32 	%r49, %r49, %r12;
	add.s32 	%r48, %r48, %r12;
	setp.ne.s32 	%p13, %r52, 0;
	@%p13 bra 	$L__BB1_6;
$L__BB1_19:
	setp.eq.s32 	%p14, %r8, 0;
	@%p14 bra 	$L__BB1_25;
	add.s32 	%r46, %r7, %r2;
	mad.lo.s32 	%r55, %r5, %r53, %r46;
	neg.s32 	%r54, %r8;
$L__BB1_21:
	.pragma "nounroll";
	setp.ge.s32 	%p15, %r55, %r3;
	@%p15 bra 	$L__BB1_24;
	cvt.s64.s32 	%rd60, %r55;
	add.s64 	%rd61, %rd3, %rd60;
	ld.global.u8 	%rs5, [%rd61];
	setp.eq.s16 	%p16, %rs5, 0;
	@%p16 bra 	$L__BB1_24;
	mul.wide.s32 	%rd62, %r55, 4;
	add.s64 	%rd63, %rd5, %rd62;
	ld.global.u32 	%r47, [%rd63];
	mul.wide.s32 	%rd64, %r47, 12;
	add.s64 	%rd65, %rd1, %rd64;
	mul.wide.s32 	%rd66, %r55, 12;
	add.s64 	%rd67, %rd2, %rd66;
	ld.global.f32 	%f17, [%rd67];
	st.global.f32 	[%rd65+-12], %f17;
	ld.global.f32 	%f18, [%rd67+4];
	st.global.f32 	[%rd65+-8], %f18;
	ld.global.f32 	%f19, [%rd67+8];
	st.global.f32 	[%rd65+-4], %f19;
$L__BB1_24:
	add.s32 	%r55, %r55, %r5;
	add.s32 	%r54, %r54, 1;
	setp.ne.s32 	%p17, %r54, 0;
	@%p17 bra 	$L__BB1_21;
$L__BB1_25:
	ret;

}


// ===== COMPILED SASS (sm_100) =====

	.target	sm_100

	.elftype	@"ET_EXEC"


//--------------------- .note.nv.tkinfo           --------------------------
	.section	.note.nv.tkinfo,"",@"SHT_NOTE"
	.sectionflags	@"SHF_NOTE_NV_TKINFO"
	.tkinfo
        /*0018*/ 	.word	0x00000002
        /*0030*/ 	.string	""
        /*0030*/ 	.string	"ptxas"
        /*0030*/ 	.string	"Cuda compilation tools, release 13.0, V13.0.88"
        /*0030*/ 	.string	"Build cuda_13.0.r13.0/compiler.36424714_0"
        /*0030*/ 	.string	"-arch sm_100 -m 64 "



//--------------------- .note.nv.cuinfo           --------------------------
	.section	.note.nv.cuinfo,"",@"SHT_NOTE"
	.sectionflags	@"SHF_NOTE_NV_CUINFO"
        /*0018*/ 	.short	0x0002
        /*001a*/ 	.short	0x0064
        /*001c*/ 	.short	0x0082
	.zero		2


//--------------------- .nv.info                  --------------------------
	.section	.nv.info,"",@"SHT_CUDA_INFO"
	.align	4


	//----- nvinfo : EIATTR_REGCOUNT
	.align		4
        /*0000*/ 	.byte	0x04, 0x2f
        /*0002*/ 	.short	(.L_2 - .L_1)
	.align		4
.L_1:
        /*0004*/ 	.word	index@(_Z13create_voxelsP5voxelPiPfS2_S2_S2_S2_fffPbS1_)
        /*0008*/ 	.word	0x00000020


	//----- nvinfo : EIATTR_FRAME_SIZE
	.align		4
.L_2:
        /*000c*/ 	.byte	0x04, 0x11
        /*000e*/ 	.short	(.L_4 - .L_3)
	.align		4
.L_3:
        /*0010*/ 	.word	index@($__internal_2_$__cuda_sm3x_div_rn_noftz_f32_slowpath)
        /*0014*/ 	.word	0x00000000


	//----- nvinfo : EIATTR_FRAME_SIZE
	.align		4
.L_4:
        /*0018*/ 	.byte	0x04, 0x11
        /*001a*/ 	.short	(.L_6 - .L_5)
	.align		4
.L_5:
        /*001c*/ 	.word	index@($__internal_1_$__cuda_sm20_sqrt_rn_f32_slowpath)
        /*0020*/ 	.word	0x00000000


	//----- nvinfo : EIATTR_FRAME_SIZE
	.align		4
.L_6:
        /*0024*/ 	.byte	0x04, 0x11
        /*0026*/ 	.short	(.L_8 - .L_7)
	.align		4
.L_7:
        /*0028*/ 	.word	index@(_Z13create_voxelsP5voxelPiPfS2_S2_S2_S2_fffPbS1_)
        /*002c*/ 	.word	0x00000000


	//----- nvinfo : EIATTR_REGCOUNT
	.align		4
.L_8:
        /*0030*/ 	.byte	0x04, 0x2f
        /*0032*/ 	.short	(.L_10 - .L_9)
	.align		4
.L_9:
        /*0034*/ 	.word	index@(_Z14compact_voxelsP5voxelS0_PiPbS1_S1_)
        /*0038*/ 	.word	0x00000020


	//----- nvinfo : EIATTR_FRAME_SIZE
	.align		4
.L_10:
        /*003c*/ 	.byte	0x04, 0x11
        /*003e*/ 	.short	(.L_12 - .L_11)
	.align		4
.L_11:
        /*0040*/ 	.word	index@($__internal_0_$__cuda_sm3x_div_rn_noftz_f32_slowpath)
        /*0044*/ 	.word	0x00000018


	//----- nvinfo : EIATTR_FRAME_SIZE
	.align		4
.L_12:
        /*0048*/ 	.byte	0x04, 0x11
        /*004a*/ 	.short	(.L_14 - .L_13)
	.align		4
.L_13:
        /*004c*/ 	.word	index@(_Z14compact_voxelsP5voxelS0_PiPbS1_S1_)
        /*0050*/ 	.word	0x00000018


	//----- nvinfo : EIATTR_MIN_STACK_SIZE
	.align		4
.L_14:
        /*0054*/ 	.byte	0x04, 0x12
        /*0056*/ 	.short	(.L_16 - .L_15)
	.align		4
.L_15:
        /*0058*/ 	.word	index@(_Z14compact_voxelsP5voxelS0_PiPbS1_S1_)
        /*005c*/ 	.word	0x00000018


	//----- nvinfo : EIATTR_MIN_STACK_SIZE
	.align		4
.L_16:
        /*0060*/ 	.byte	0x04, 0x12
        /*0062*/ 	.short	(.L_18 - .L_17)
	.align		4
.L_17:
        /*0064*/ 	.word	index@(_Z13create_voxelsP5voxelPiPfS2_S2_S2_S2_fffPbS1_)
        /*0068*/ 	.word	0x00000000
.L_18:


//--------------------- .nv.compat                --------------------------
	.section	.nv.compat,"",@"SHT_CUDA_COMPAT_INFO"
	.align	4
        /*0000*/ 	.byte	0x02, 0x09, 0x00, 0x00, 0x02, 0x02, 0x01, 0x00, 0x02, 0x05, 0x05, 0x00, 0x03, 0x07, 0x01, 0x01
        /*0010*/ 	.byte	0x02, 0x03, 0x00, 0x00, 0x02, 0x06, 0x01, 0x00, 0x04, 0x0b, 0x08, 0x00, 0x01, 0x00, 0x00, 0x00
        /*0020*/ 	.byte	0x00, 0x00, 0x00, 0x00


//--------------------- .nv.info._Z14compact_voxelsP5voxelS0_PiPbS1_S1_ --------------------------
	.section	.nv.info._Z14compact_voxelsP5voxelS0_PiPbS1_S1_,"",@"SHT_CUDA_INFO"
	.sectionflags	@""
	.align	4


	//----- nvinfo : EIATTR_CUDA_API_VERSION
	.align		4
        /*0000*/ 	.byte	0x04, 0x37
        /*0002*/ 	.short	(.L_20 - .L_19)
.L_19:
        /*0004*/ 	.word	0x00000082


	//----- nvinfo : EIATTR_KPARAM_INFO
	.align		4
.L_20:
        /*0008*/ 	.byte	0x04, 0x17
        /*000a*/ 	.short	(.L_22 - .L_21)
.L_21:
        /*000c*/ 	.word	0x00000000
        /*0010*/ 	.short	0x0005
        /*0012*/ 	.short	0x0028
        /*0014*/ 	.byte	0x00, 0xf5, 0x21, 0x00


	//----- nvinfo : EIATTR_KPARAM_INFO
	.align		4
.L_22:
        /*0018*/ 	.byte	0x04, 0x17
        /*001a*/ 	.short	(.L_24 - .L_23)
.L_23:
        /*001c*/ 	.word	0x00000000
        /*0020*/ 	.short	0x0004
        /*0022*/ 	.short	0x0020
        /*0024*/ 	.byte	0x00, 0xf5, 0x21, 0x00


	//----- nvinfo : EIATTR_KPARAM_INFO
	.align		4
.L_24:
        /*0028*/ 	.byte	0x04, 0x17
        /*002a*/ 	.short	(.L_26 - .L_25)
.L_25:
        /*002c*/ 	.word	0x00000000
        /*0030*/ 	.short	0x0003
        /*0032*/ 	.short	0x0018
        /*0034*/ 	.byte	0x00, 0xf5, 0x21, 0x00


	//----- nvinfo : EIATTR_KPARAM_INFO
	.align		4
.L_26:
        /*0038*/ 	.byte	0x04, 0x17
        /*003a*/ 	.short	(.L_28 - .L_27)
.L_27:
        /*003c*/ 	.word	0x00000000
        /*0040*/ 	.short	0x0002
        /*0042*/ 	.short	0x0010
        /*0044*/ 	.byte	0x00, 0xf5, 0x21, 0x00


	//----- nvinfo : EIATTR_KPARAM_INFO
	.align		4
.L_28:
        /*0048*/ 	.byte	0x04, 0x17
        /*004a*/ 	.short	(.L_30 - .L_29)
.L_29:
        /*004c*/ 	.word	0x00000000
        /*0050*/ 	.short	0x0001
        /*0052*/ 	.short	0x0008
        /*0054*/ 	.byte	0x00, 0xf5, 0x21, 0x00


	//----- nvinfo : EIATTR_KPARAM_INFO
	.align		4
.L_30:
        /*0058*/ 	.byte	0x04, 0x17
        /*005a*/ 	.short	(.L_32 - .L_31)
.L_31:
        /*005c*/ 	.word	0x00000000
        /*0060*/ 	.short	0x0000
        /*0062*/ 	.short	0x0000
        /*0064*/ 	.byte	0x00, 0xf5, 0x21, 0x00


	//----- nvinfo : EIATTR_SPARSE_MMA_MASK
	.align		4
.L_32:
        /*0068*/ 	.byte	0x03, 0x50
        /*006a*/ 	.short	0x0000


	//----- nvinfo : EIATTR_MAXREG_COUNT
	.align		4
        /*006c*/ 	.byte	0x03, 0x1b
        /*006e*/ 	.short	0x00ff


	//----- nvinfo : EIATTR_EXTERNS
	.align		4
        /*0070*/ 	.byte	0x04, 0x0f
        /*0072*/ 	.short	(.L_34 - .L_33)


	//   ....[0]....
	.align		4
.L_33:
        /*0074*/ 	.word	index@(vprintf)


	//----- nvinfo : EIATTR_MERCURY_ISA_VERSION
	.align		4
.L_34:
        /*0078*/ 	.byte	0x03, 0x5f
        /*007a*/ 	.short	0x0101


	//----- nvinfo : EIATTR_VRC_CTA_INIT_COUNT
	.align		4
        /*007c*/ 	.byte	0x02, 0x4a
	.zero		1
	.zero		1


	//----- nvinfo : EIATTR_SYSCALL_OFFSETS
	.align		4
        /*0080*/ 	.byte	0x04, 0x46
        /*0082*/ 	.short	(.L_36 - .L_35)


	//   ....[0]....
.L_35:
        /*0084*/ 	.word	0x000002b0


	//----- nvinfo : EIATTR_EXIT_INSTR_OFFSETS
	.align		4
.L_36:
        /*0088*/ 	.byte	0x04, 0x1c
        /*008a*/ 	.short	(.L_38 - .L_37)


	//   ....[0]....
.L_37:
        /*008c*/ 	.word	0x000003f0


	//   ....[1]....
        /*0090*/ 	.word	0x00000a30


	//   ....[2]....
        /*0094*/ 	.word	0x00000c10


	//----- nvinfo : EIATTR_CRS_STACK_SIZE
	.align		4
.L_38:
        /*0098*/ 	.byte	0x04, 0x1e
        /*009a*/ 	.short	(.L_40 - .L_39)
.L_39:
        /*009c*/ 	.word	0x00000000


	//----- nvinfo : EIATTR_CBANK_PARAM_SIZE
	.align		4
.L_40:
        /*00a0*/ 	.byte	0x03, 0x19
        /*00a2*/ 	.short	0x0030


	//----- nvinfo : EIATTR_PARAM_CBANK
	.align		4
        /*00a4*/ 	.byte	0x04, 0x0a
        /*00a6*/ 	.short	(.L_42 - .L_41)
	.align		4
.L_41:
        /*00a8*/ 	.word	index@(.nv.constant0._Z14compact_voxelsP5voxelS0_PiPbS1_S1_)
        /*00ac*/ 	.short	0x0380
        /*00ae*/ 	.short	0x0030


	//----- nvinfo : EIATTR_SW_WAR
	.align		4
.L_42:
        /*00b0*/ 	.byte	0x04, 0x36
        /*00b2*/ 	.short	(.L_44 - .L_43)
.L_43:
        /*00b4*/ 	.word	0x00000008
.L_44:


//--------------------- .nv.info._Z13create_voxelsP5voxelPiPfS2_S2_S2_S2_fffPbS1_ --------------------------
	.section	.nv.info._Z13create_voxelsP5voxelPiPfS2_S2_S2_S2_fffPbS1_,"",@"SHT_CUDA_INFO"
	.sectionflags	@""
	.align	4


	//----- nvinfo : EIATTR_CUDA_API_VERSION
	.align		4
        /*0000*/ 	.byte	0x04, 0x37
        /*0002*/ 	.short	(.L_46 - .L_45)
.L_45:
        /*0004*/ 	.word	0x00000082


	//----- nvinfo : EIATTR_KPARAM_INFO
	.align		4
.L_46:
        /*0008*/ 	.byte	0x04, 0x17
        /*000a*/ 	.short	(.L_48 - .L_47)
.L_47:
        /*000c*/ 	.word	0x00000000
        /*0010*/ 	.short	0x000b
        /*0012*/ 	.short	0x0050
        /*0014*/ 	.byte	0x00, 0xf5, 0x21, 0x00


	//----- nvinfo : EIATTR_KPARAM_INFO
	.align		4
.L_48:
        /*0018*/ 	.byte	0x04, 0x17
        /*001a*/ 	.short	(.L_50 - .L_49)
.L_49:
        /*001c*/ 	.word	0x00000000
        /*0020*/ 	.short	0x000a
        /*0022*/ 	.short	0x0048
        /*0024*/ 	.byte	0x00, 0xf5, 0x21, 0x00


	//----- nvinfo : EIATTR_KPARAM_INFO
	.align		4
.L_50:
        /*0028*/ 	.byte	0x04, 0x17
        /*002a*/ 	.short	(.L_52 - .L_51)
.L_51:
        /*002c*/ 	.word	0x00000000
        /*0030*/ 	.short	0x0009
        /*0032*/ 	.short	0x0040
        /*0034*/ 	.byte	0x00, 0xf0, 0x11, 0x00


	//----- nvinfo : EIATTR_KPARAM_INFO
	.align		4
.L_52:
        /*0038*/ 	.byte	0x04, 0x17
        /*003a*/ 	.short	(.L_54 - .L_53)
.L_53:
        /*003c*/ 	.word	0x00000000
        /*0040*/ 	.short	0x0008
        /*0042*/ 	.short	0x003c
        /*0044*/ 	.byte	0x00, 0xf0, 0x11, 0x00


	//----- nvinfo : EIATTR_KPARAM_INFO
	.align		4
.L_54:
        /*0048*/ 	.byte	0x04, 0x17
        /*004a*/ 	.short	(.L_56 - .L_55)
.L_55:
        /*004c*/ 	.word	0x00000000
        /*0050*/ 	.short	0x0007
        /*0052*/ 	.short	0x0038
        /*0054*/ 	.byte	0x00, 0xf0, 0x11, 0x00


	//----- nvinfo : EIATTR_KPARAM_INFO
	.align		4
.L_56:
        /*0058*/ 	.byte	0x04, 0x17
        /*005a*/ 	.short	(.L_58 - .L_57)
.L_57:
        /*005c*/ 	.word	0x00000000
        /*0060*/ 	.short	0x0006
        /*0062*/ 	.short	0x0030
        /*0064*/ 	.byte	0x00, 0xf5, 0x21, 0x00


	//----- nvinfo : EIATTR_KPARAM_INFO
	.align		4
.L_58:
        /*0068*/ 	.byte	0x04, 0x17
        /*006a*/ 	.short	(.L_60 - .L_59)
.L_59:
        /*006c*/ 	.word	0x00000000
        /*0070*/ 	.short	0x0005
        /*0072*/ 	.short	0x0028
        /*0074*/ 	.byte	0x00, 0xf5, 0x21, 0x00


	//----- nvinfo : EIATTR_KPARAM_INFO
	.align		4
.L_60:
        /*0078*/ 	.byte	0x04, 0x17
        /*007a*/ 	.short	(.L_62 - .L_61)
.L_61:
        /*007c*/ 	.word	0x00000000
        /*0080*/ 	.short	0x0004
        /*0082*/ 	.short	0x0020
        /*0084*/ 	.byte	0x00, 0xf5, 0x21, 0x00


	//----- nvinfo : EIATTR_KPARAM_INFO
	.align		4
.L_62:
        /*0088*/ 	.byte	0x04, 0x17
        /*008a*/ 	.short	(.L_64 - .L_63)
.L_63:
        /*008c*/ 	.word	0x00000000
        /*0090*/ 	.short	0x0003
        /*0092*/ 	.short	0x0018
        /*0094*/ 	.byte	0x00, 0xf5, 0x21, 0x00


	//----- nvinfo : EIATTR_KPARAM_INFO
	.align		4
.L_64:
        /*0098*/ 	.byte	0x04, 0x17
        /*009a*/ 	.short	(.L_66 - .L_65)
.L_65:
        /*009c*/ 	.word	0x00000000
        /*00a0*/ 	.short	0x0002
        /*00a2*/ 	.short	0x0010
        /*00a4*/ 	.byte	0x00, 0xf5, 0x21, 0x00


	//----- nvinfo : EIATTR_KPARAM_INFO
	.align		4
.L_66:
        /*00a8*/ 	.byte	0x04, 0x17
        /*00aa*/ 	.short	(.L_68 - .L_67)
.L_67:
        /*00ac*/ 	.word	0x00000000
        /*00b0*/ 	.short	0x0001
        /*00b2*/ 	.short	0x0008
        /*00b4*/ 	.byte	0x00, 0xf5, 0x21, 0x00


	//----- nvinfo : EIATTR_KPARAM_INFO
	.align		4
.L_68:
        /*00b8*/ 	.byte	0x04, 0x17
        /*00ba*/ 	.short	(.L_70 - .L_69)
.L_69:
        /*00bc*/ 	.word	0x00000000
        /*00c0*/ 	.short	0x0000
        /*00c2*/ 	.short	0x0000
        /*00c4*/ 	.byte	0x00, 0xf5, 0x21, 0x00


	//----- nvinfo : EIATTR_SPARSE_MMA_MASK
	.align		4
.L_70:
        /*00c8*/ 	.byte	0x03, 0x50
        /*00ca*/ 	.short	0x0000


	//----- nvinfo : EIATTR_MAXREG_COUNT
	.align		4
        /*00cc*/ 	.byte	0x03, 0x1b
        /*00ce*/ 	.short	0x00ff


	//----- nvinfo : EIATTR_MERCURY_ISA_VERSION
	.align		4
        /*00d0*/ 	.byte	0x03, 0x5f
        /*00d2*/ 	.short	0x0101


	//----- nvinfo : EIATTR_VRC_CTA_INIT_COUNT
	.align		4
        /*00d4*/ 	.byte	0x02, 0x4a
	.zero		1
	.zero		1


	//----- nvinfo : EIATTR_EXIT_INSTR_OFFSETS
	.align		4
        /*00d8*/ 	.byte	0x04, 0x1c
        /*00da*/ 	.short	(.L_72 - .L_71)


	//   ....[0]....
.L_71:
        /*00dc*/ 	.word	0x000004f0


	//   ....[1]....
        /*00e0*/ 	.word	0x000018a0


	//   ....[2]....
        /*00e4*/ 	.word	0x00001da0


	//----- nvinfo : EIATTR_CRS_STACK_SIZE
	.align		4
.L_72:
        /*00e8*/ 	.byte	0x04, 0x1e
        /*00ea*/ 	.short	(.L_74 - .L_73)
.L_73:
        /*00ec*/ 	.word	0x00000000


	//----- nvinfo : EIATTR_CBANK_PARAM_SIZE
	.align		4
.L_74:
        /*00f0*/ 	.byte	0x03, 0x19
        /*00f2*/ 	.short	0x0058


	//----- nvinfo : EIATTR_PARAM_CBANK
	.align		4
        /*00f4*/ 	.byte	0x04, 0x0a
        /*00f6*/ 	.short	(.L_76 - .L_75)
	.align		4
.L_75:
        /*00f8*/ 	.word	index@(.nv.constant0._Z13create_voxelsP5voxelPiPfS2_S2_S2_S2_fffPbS1_)
        /*00fc*/ 	.short	0x0380
        /*00fe*/ 	.short	0x0058


	//----- nvinfo : EIATTR_SW_WAR
	.align		4
.L_76:
        /*0100*/ 	.byte	0x04, 0x36
        /*0102*/ 	.short	(.L_78 - .L_77)
.L_77:
        /*0104*/ 	.word	0x00000008
.L_78:


//--------------------- .nv.callgraph             --------------------------
	.section	.nv.callgraph,"",@"SHT_CUDA_CALLGRAPH"
	.align	4
	.sectionentsize	8
	.align		4
        /*0000*/ 	.word	0x00000000
	.align		4
        /*0004*/ 	.word	0xffffffff
	.align		4
        /*0008*/ 	.word	index@(_Z14compact_voxelsP5voxelS0_PiPbS1_S1_)
	.align		4
        /*000c*/ 	.word	index@(vprintf)
	.align		4
        /*0010*/ 	.word	0x00000000
	.align		4
        /*0014*/ 	.word	0xfffffffe
	.align		4
        /*0018*/ 	.word	0x00000000
	.align		4
        /*001c*/ 	.word	0xfffffffd
	.align		4
        /*0020*/ 	.word	0x00000000
	.align		4
        /*0024*/ 	.word	0xfffffffc


//--------------------- .nv.constant4             --------------------------
	.section	.nv.constant4,"a",@progbits
	.align	8
	.align		8
.nv.constant4:
        /*0000*/ 	.dword	vprintf
	.align		8
        /*0008*/ 	.dword	$str


//--------------------- .text._Z14compact_voxelsP5voxelS0_PiPbS1_S1_ --------------------------
	.section	.text._Z14compact_voxelsP5voxelS0_PiPbS1_S1_,"ax",@progbits
	.align	128
        .global         _Z14compact_voxelsP5voxelS0_PiPbS1_S1_
        .type           _Z14compact_voxelsP5voxelS0_PiPbS1_S1_,@function
        .size           _Z14compact_voxelsP5voxelS0_PiPbS1_S1_,(.L_x_67 - _Z14compact_voxelsP5voxelS0_PiPbS1_S1_)
        .other          _Z14compact_voxelsP5voxelS0_PiPbS1_S1_,@"STO_CUDA_ENTRY STV_DEFAULT"
_Z14compact_voxelsP5voxelS0_PiPbS1_S1_:
.text._Z14compact_voxelsP5voxelS0_PiPbS1_S1_:
[----:B------:R-:W0:Y:S01]  /*0000*/  LDC R1, c[0x0][0x37c] ;  /* 0x0000df00ff017b82 */ /* 0x000e220000000800 */
[----:B------:R-:W1:Y:S07]  /*0010*/  S2R R19, SR_CTAID.X ;  /* 0x0000000000137919 */ /* 0x000e6e0000002500 */
[----:B------:R-:W1:Y:S01]  /*0020*/  LDC.64 R4, c[0x0][0x3a0] ;  /* 0x0000e800ff047b82 */ /* 0x000e620000000a00 */
[----:B------:R-:W2:Y:S01]  /*0030*/  LDCU.64 UR36, c[0x0][0x358] ;  /* 0x00006b00ff2477ac */ /* 0x000ea20008000a00 */
[----:B0-----:R-:W-:-:S02]  /*0040*/  VIADD R1, R1, 0xffffffe8 ;  /* 0xffffffe801017836 */ /* 0x001fc40000000000 */
[----:B-1----:R-:W-:-:S05]  /*0050*/  IMAD.WIDE.U32 R4, R19, 0x4, R4 ;  /* 0x0000000413047825 */ /* 0x002fca00078e0004 */
[----:B--2---:R-:W2:Y:S04]  /*0060*/  LDG.E R17, desc[UR36][R4.64] ;  /* 0x0000002404117981 */ /* 0x004ea8000c1e1900 */
[----:B------:R-:W2:Y:S01]  /*0070*/  LDG.E R2, desc[UR36][R4.64+0x4] ;  /* 0x0000042404027981 */ /* 0x000ea2000c1e1900 */
[----:B------:R-:W0:Y:S01]  /*0080*/  LDCU UR5, c[0x0][0x2fc] ;  /* 0x00005f80ff0577ac */ /* 0x000e220008000800 */
[----:B------:R-:W1:Y:S01]  /*0090*/  LDC R16, c[0x0][0x360] ;  /* 0x0000d800ff107b82 */ /* 0x000e620000000800 */
[----:B------:R-:W3:Y:S01]  /*00a0*/  LDCU UR4, c[0x0][0x2f8] ;  /* 0x00005f00ff0477ac */ /* 0x000ee20008000800 */
[----:B-1----:R-:W-:-:S04]  /*00b0*/  I2FP.F32.U32 R11, R16 ;  /* 0x00000010000b7245 */ /* 0x002fc80000201000 */
[----:B------:R-:W1:Y:S02]  /*00c0*/  MUFU.RCP R6, R11 ;  /* 0x0000000b00067308 */ /* 0x000e640000001000 */
[----:B-1----:R-:W-:-:S04]  /*00d0*/  FFMA R7, -R11, R6, 1 ;  /* 0x3f8000000b077423 */ /* 0x002fc80000000106 */
[----:B------:R-:W-:Y:S01]  /*00e0*/  FFMA R9, R6, R7, R6 ;  /* 0x0000000706097223 */ /* 0x000fe20000000006 */
[----:B---3--:R-:W-:-:S05]  /*00f0*/  IADD3 R6, P1, PT, R1, UR4, RZ ;  /* 0x0000000401067c10 */ /* 0x008fca000ff3e0ff */
[----:B0-----:R-:W-:Y:S02]  /*0100*/  IMAD.X R7, RZ, RZ, UR5, P1 ;  /* 0x00000005ff077e24 */ /* 0x001fe400088e06ff */
[----:B--2---:R-:W-:-:S05]  /*0110*/  IMAD.IADD R3, R2, 0x1, -R17 ;  /* 0x0000000102037824 */ /* 0x004fca00078e0a11 */
[----:B------:R-:W-:-:S04]  /*0120*/  I2FP.F32.S32 R0, R3 ;  /* 0x0000000300007245 */ /* 0x000fc80000201400 */
[----:B------:R-:W0:Y:S01]  /*0130*/  FCHK P0, R0, R11 ;  /* 0x0000000b00007302 */ /* 0x000e220000000000 */
[----:B------:R-:W-:-:S04]  /*0140*/  FFMA R4, R0, R9, RZ ;  /* 0x0000000900047223 */ /* 0x000fc800000000ff */
[----:B------:R-:W-:-:S04]  /*0150*/  FFMA R5, -R11, R4, R0 ;  /* 0x000000040b057223 */ /* 0x000fc80000000100 */
[----:B------:R-:W-:Y:S01]  /*0160*/  FFMA R18, R9, R5, R4 ;  /* 0x0000000509127223 */ /* 0x000fe20000000004 */
[----:B0-----:R-:W-:Y:S06]  /*0170*/  @!P0 BRA `(.L_x_0) ;  /* 0x00000000000c8947 */ /* 0x001fec0003800000 */
[----:B------:R-:W-:-:S07]  /*0180*/  MOV R4, 0x1a0 ;  /* 0x000001a000047802 */ /* 0x000fce0000000f00 */
[----:B------:R-:W-:Y:S05]  /*0190*/  CALL.REL.NOINC `($__internal_0_$__cuda_sm3x_div_rn_noftz_f32_slowpath) ;  /* 0x0000000800a07944 */ /* 0x000fea0003c00000 */
[----:B------:R-:W-:-:S07]  /*01a0*/  IMAD.MOV.U32 R18, RZ, RZ, R0 ;  /* 0x000000ffff127224 */ /* 0x000fce00078e0000 */
.L_x_0:
[----:B------:R-:W0:Y:S01]  /*01b0*/  S2R R22, SR_TID.X ;  /* 0x0000000000167919 */ /* 0x000e220000002100 */
[----:B------:R-:W1:Y:S01]  /*01c0*/  F2I.CEIL.NTZ R18, R18 ;  /* 0x0000001200127305 */ /* 0x000e62000020b100 */
[----:B------:R-:W2:Y:S01]  /*01d0*/  LDCU.64 UR38, c[0x0][0x398] ;  /* 0x00007300ff2677ac */ /* 0x000ea20008000a00 */
[----:B------:R-:W-:Y:S01]  /*01e0*/  BSSY.RECONVERGENT B6, `(.L_x_1) ;  /* 0x000001f000067945 */ /* 0x000fe20003800200 */
[----:B------:R-:W3:Y:S01]  /*01f0*/  LDCU.64 UR40, c[0x0][0x398] ;  /* 0x00007300ff2877ac */ /* 0x000ee20008000a00 */
[----:B0-----:R-:W-:-:S13]  /*0200*/  ISETP.NE.AND P0, PT, R22, RZ, PT ;  /* 0x000000ff1600720c */ /* 0x001fda0003f05270 */
[----:B-123--:R-:W-:Y:S05]  /*0210*/  @P0 BRA `(.L_x_2) ;  /* 0x00000000006c0947 */ /* 0x00efea0003800000 */
[----:B------:R-:W-:Y:S01]  /*0220*/  MOV R8, 0x0 ;  /* 0x0000000000087802 */ /* 0x000fe20000000f00 */
[----:B------:R0:W-:Y:S01]  /*0230*/  STL.64 [R1+0x8], R2 ;  /* 0x0000080201007387 */ /* 0x0001e20000100a00 */
[----:B------:R-:W1:Y:S03]  /*0240*/  LDCU.64 UR4, c[0x4][0x8] ;  /* 0x01000100ff0477ac */ /* 0x000e660008000a00 */
[----:B------:R0:W-:Y:S01]  /*0250*/  STL.64 [R1], R16 ;  /* 0x0000001001007387 */ /* 0x0001e20000100a00 */
[----:B------:R-:W2:Y:S03]  /*0260*/  LDC.64 R8, c[0x4][R8] ;  /* 0x0100000008087b82 */ /* 0x000ea60000000a00 */
[----:B------:R0:W-:Y:S01]  /*0270*/  STL [R1+0x10], R18 ;  /* 0x0000101201007387 */ /* 0x0001e20000100800 */
[----:B-1----:R-:W-:-:S02]  /*0280*/  IMAD.U32 R4, RZ, RZ, UR4 ;  /* 0x00000004ff047e24 */ /* 0x002fc4000f8e00ff */
[----:B0-----:R-:W-:-:S07]  /*0290*/  IMAD.U32 R5, RZ, RZ, UR5 ;  /* 0x00000005ff057e24 */ /* 0x001fce000f8e00ff */
[----:B------:R-:W-:-:S07]  /*02a0*/  LEPC R20, `(.L_x_3) ;  /* 0x000000001014794e */ /* 0x000fce0000000000 */
[----:B--2---:R-:W-:Y:S05]  /*02b0*/  CALL.ABS.NOINC R8 ;  /* 0x0000000008007343 */ /* 0x004fea0003c00000 */
.L_x_3:
[----:B------:R-:W0:Y:S08]  /*02c0*/  LDC.64 R6, c[0x0][0x390] ;  /* 0x0000e400ff067b82 */ /* 0x000e300000000a00 */
[----:B------:R-:W1:Y:S01]  /*02d0*/  LDC.64 R4, c[0x0][0x3a8] ;  /* 0x0000ea00ff047b82 */ /* 0x000e620000000a00 */
[----:B0-----:R-:W-:-:S06]  /*02e0*/  IMAD.WIDE R8, R17, 0x4, R6 ;  /* 0x0000000411087825 */ /* 0x001fcc00078e0206 */
[----:B------:R-:W2:Y:S01]  /*02f0*/  LDG.E R8, desc[UR36][R8.64] ;  /* 0x0000002408087981 */ /* 0x000ea2000c1e1900 */
[C---:B------:R-:W-:Y:S01]  /*0300*/  ISETP.NE.AND P0, PT, R19.reuse, RZ, PT ;  /* 0x000000ff1300720c */ /* 0x040fe20003f05270 */
[----:B-1----:R-:W-:-:S04]  /*0310*/  IMAD.WIDE.U32 R10, R19, 0x4, R4 ;  /* 0x00000004130a7825 */ /* 0x002fc800078e0004 */
[----:B--2---:R-:W-:-:S05]  /*0320*/  VIADD R3, R8, 0xffffffff ;  /* 0xffffffff08037836 */ /* 0x004fca0000000000 */
[----:B------:R0:W-:Y:S03]  /*0330*/  STG.E desc[UR36][R10.64], R3 ;  /* 0x000000030a007986 */ /* 0x0001e6000c101924 */
[----:B------:R-:W-:Y:S05]  /*0340*/  @P0 BRA `(.L_x_2) ;  /* 0x0000000000200947 */ /* 0x000fea0003800000 */
[----:B0-----:R-:W0:Y:S08]  /*0350*/  LDC R3, c[0x0][0x370] ;  /* 0x0000dc00ff037b82 */ /* 0x001e300000000800 */
[----:B------:R-:W0:Y:S02]  /*0360*/  LDC.64 R8, c[0x0][0x3a0] ;  /* 0x0000e800ff087b82 */ /* 0x000e240000000a00 */
[----:B0-----:R-:W-:-:S06]  /*0370*/  IMAD.WIDE.U32 R8, R3, 0x4, R8 ;  /* 0x0000000403087825 */ /* 0x001fcc00078e0008 */
[----:B------:R-:W2:Y:S02]  /*0380*/  LDG.E R9, desc[UR36][R8.64] ;  /* 0x0000002408097981 */ /* 0x000ea4000c1e1900 */
[----:B--2---:R-:W-:-:S06]  /*0390*/  IMAD.WIDE R6, R9, 0x4, R6 ;  /* 0x0000000409067825 */ /* 0x004fcc00078e0206 */
[----:B------:R-:W2:Y:S01]  /*03a0*/  LDG.E R7, desc[UR36][R6.64+-0x4] ;  /* 0xfffffc2406077981 */ /* 0x000ea2000c1e1900 */
[----:B------:R-:W-:-:S05]  /*03b0*/  IMAD.WIDE.U32 R4, R3, 0x4, R4 ;  /* 0x0000000403047825 */ /* 0x000fca00078e0004 */
[----:B--2---:R1:W-:Y:S02]  /*03c0*/  STG.E desc[UR36][R4.64], R7 ;  /* 0x0000000704007986 */ /* 0x0043e4000c101924 */
.L_x_2:
[----:B------:R-:W-:Y:S05]  /*03d0*/  BSYNC.RECONVERGENT B6 ;  /* 0x0000000000067941 */ /* 0x000fea0003800200 */
.L_x_1:
[----:B------:R-:W-:-:S13]  /*03e0*/  ISETP.GE.AND P0, PT, R18, 0x1, PT ;  /* 0x000000011200780c */ /* 0x000fda0003f06270 */
[----:B------:R-:W-:Y:S05]  /*03f0*/  @!P0 EXIT ;  /* 0x000000000000894d */ /* 0x000fea0003800000 */
[C---:B------:R-:W-:Y:S01]  /*0400*/  ISETP.GE.U32.AND P0, PT, R18.reuse, 0x4, PT ;  /* 0x000000041200780c */ /* 0x040fe20003f06070 */
[----:B-1----:R-:W-:Y:S01]  /*0410*/  IMAD.MOV.U32 R5, RZ, RZ, RZ ;  /* 0x000000ffff057224 */ /* 0x002fe200078e00ff */
[----:B------:R-:W-:-:S11]  /*0420*/  LOP3.LUT R0, R18, 0x3, RZ, 0xc0, !PT ;  /* 0x0000000312007812 */ /* 0x000fd600078ec0ff */
[----:B------:R-:W-:Y:S05]  /*0430*/  @!P0 BRA `(.L_x_4) ;  /* 0x0000000400788947 */ /* 0x000fea0003800000 */
[----:B------:R-:W1:Y:S01]  /*0440*/  LDC.64 R12, c[0x0][0x390] ;  /* 0x0000e400ff0c7b82 */ /* 0x000e620000000a00 */
[----:B------:R-:W-:Y:S01]  /*0450*/  LOP3.LUT R5, R18, 0x7ffffffc, RZ, 0xc0, !PT ;  /* 0x7ffffffc12057812 */ /* 0x000fe200078ec0ff */
[----:B0-----:R-:W-:Y:S01]  /*0460*/  IMAD.IADD R3, R17, 0x1, R22 ;  /* 0x0000000111037824 */ /* 0x001fe200078e0216 */
[----:B------:R-:W-:Y:S03]  /*0470*/  BSSY.RECONVERGENT B0, `(.L_x_4) ;  /* 0x000005a000007945 */ /* 0x000fe60003800200 */
[----:B------:R-:W-:Y:S02]  /*0480*/  IMAD.IADD R7, R3, 0x1, R16 ;  /* 0x0000000103077824 */ /* 0x000fe400078e0210 */
[----:B------:R-:W0:Y:S01]  /*0490*/  LDC.64 R14, c[0x0][0x380] ;  /* 0x0000e000ff0e7b82 */ /* 0x000e220000000a00 */
[C-C-:B------:R-:W-:Y:S02]  /*04a0*/  IMAD R9, R16.reuse, 0x2, R3.reuse ;  /* 0x0000000210097824 */ /* 0x140fe400078e0203 */
[----:B------:R-:W-:-:S02]  /*04b0*/  IMAD R11, R16, 0x3, R3 ;  /* 0x00000003100b7824 */ /* 0x000fc400078e0203 */
[----:B------:R-:W-:-:S03]  /*04c0*/  IMAD.MOV R4, RZ, RZ, -R5 ;  /* 0x000000ffff047224 */ /* 0x000fc600078e0a05 */
[----:B------:R-:W2:Y:S04]  /*04d0*/  LDC.64 R20, c[0x0][0x388] ;  /* 0x0000e200ff147b82 */ /* 0x000ea80000000a00 */
.L_x_13:
[-C--:B------:R-:W-:Y:S01]  /*04e0*/  ISETP.GE.AND P4, PT, R3, R2.reuse, PT ;  /* 0x000000020300720c */ /* 0x080fe20003f86270 */
[----:B------:R-:W-:Y:S01]  /*04f0*/  VIADD R4, R4, 0x4 ;  /* 0x0000000404047836 */ /* 0x000fe20000000000 */
[----:B------:R-:W-:Y:S01]  /*0500*/  BSSY.RECONVERGENT B1, `(.L_x_5) ;  /* 0x0000015000017945 */ /* 0x000fe20003800200 */
[-C--:B------:R-:W-:Y:S02]  /*0510*/  ISETP.GE.AND P0, PT, R7, R2.reuse, PT ;  /* 0x000000020700720c */ /* 0x080fe40003f06270 */
[-C--:B------:R-:W-:Y:S02]  /*0520*/  ISETP.GE.AND P1, PT, R9, R2.reuse, PT ;  /* 0x000000020900720c */ /* 0x080fe40003f26270 */
[----:B------:R-:W-:Y:S02]  /*0530*/  ISETP.GE.AND P2, PT, R11, R2, PT ;  /* 0x000000020b00720c */ /* 0x000fe40003f46270 */
[----:B------:R-:W-:-:S04]  /*0540*/  ISETP.NE.AND P3, PT, R4, RZ, PT ;  /* 0x000000ff0400720c */ /* 0x000fc80003f65270 */
[----:B0--34-:R-:W-:Y:S09]  /*0550*/  @P4 BRA `(.L_x_6) ;  /* 0x00000000003c4947 */ /* 0x019ff20003800000 */
[----:B------:R-:W-:-:S04]  /*0560*/  IADD3 R18, P4, PT, R3, UR38, RZ ;  /* 0x0000002603127c10 */ /* 0x000fc8000ff9e0ff */
[----:B------:R-:W-:-:S05]  /*0570*/  LEA.HI.X.SX32 R19, R3, UR39, 0x1, P4 ;  /* 0x0000002703137c11 */ /* 0x000fca000a0f0eff */
[----:B------:R-:W3:Y:S02]  /*0580*/  LDG.E.U8 R18, desc[UR36][R18.64] ;  /* 0x0000002412127981 */ /* 0x000ee4000c1e1100 */
[----:B---3--:R-:W-:-:S13]  /*0590*/  ISETP.NE.AND P4, PT, R18, RZ, PT ;  /* 0x000000ff1200720c */ /* 0x008fda0003f85270 */
[----:B------:R-:W-:Y:S05]  /*05a0*/  @!P4 BRA `(.L_x_6) ;  /* 0x000000000028c947 */ /* 0x000fea0003800000 */
[----:B-1----:R-:W-:-:S04]  /*05b0*/  IMAD.WIDE R26, R3, 0x4, R12 ;  /* 0x00000004031a7825 */ /* 0x002fc800078e020c */
[----:B0-----:R-:W-:Y:S01]  /*05c0*/  IMAD.WIDE R18, R3, 0xc, R14 ;  /* 0x0000000c03127825 */ /* 0x001fe200078e020e */
[----:B------:R-:W2:Y:S04]  /*05d0*/  LDG.E R25, desc[UR36][R26.64] ;  /* 0x000000241a197981 */ /* 0x000ea8000c1e1900 */
[----:B------:R-:W3:Y:S01]  /*05e0*/  LDG.E R23, desc[UR36][R18.64] ;  /* 0x0000002412177981 */ /* 0x000ee2000c1e1900 */
[----:B--2---:R-:W-:-:S05]  /*05f0*/  IMAD.WIDE R24, R25, 0xc, R20 ;  /* 0x0000000c19187825 */ /* 0x004fca00078e0214 */
[----:B---3--:R3:W-:Y:S04]  /*0600*/  STG.E desc[UR36][R24.64+-0xc], R23 ;  /* 0xfffff41718007986 */ /* 0x0087e8000c101924 */
[----:B------:R-:W2:Y:S04]  /*0610*/  LDG.E R29, desc[UR36][R18.64+0x4] ;  /* 0x00000424121d7981 */ /* 0x000ea8000c1e1900 */
[----:B--2---:R3:W-:Y:S04]  /*0620*/  STG.E desc[UR36][R24.64+-0x8], R29 ;  /* 0xfffff81d18007986 */ /* 0x0047e8000c101924 */
[----:B------:R-:W2:Y:S04]  /*0630*/  LDG.E R6, desc[UR36][R18.64+0x8] ;  /* 0x0000082412067981 */ /* 0x000ea8000c1e1900 */
[----:B--2---:R3:W-:Y:S02]  /*0640*/  STG.E desc[UR36][R24.64+-0x4], R6 ;  /* 0xfffffc0618007986 */ /* 0x0047e4000c101924 */
.L_x_6:
[----:B------:R-:W-:Y:S05]  /*0650*/  BSYNC.RECONVERGENT B1 ;  /* 0x0000000000017941 */ /* 0x000fea0003800200 */
.L_x_5:
[----:B------:R-:W-:Y:S04]  /*0660*/  BSSY.RECONVERGENT B1, `(.L_x_7) ;  /* 0x0000011000017945 */ /* 0x000fe80003800200 */
[----:B------:R-:W-:Y:S05]  /*0670*/  @P0 BRA `(.L_x_8) ;  /* 0x00000000003c0947 */ /* 0x000fea0003800000 */
[----:B------:R-:W-:-:S04]  /*0680*/  IADD3 R18, P0, PT, R7, UR38, RZ ;  /* 0x0000002607127c10 */ /* 0x000fc8000ff1e0ff */
[----:B------:R-:W-:-:S05]  /*0690*/  LEA.HI.X.SX32 R19, R7, UR39, 0x1, P0 ;  /* 0x0000002707137c11 */ /* 0x000fca00080f0eff */
[----:B------:R-:W4:Y:S02]  /*06a0*/  LDG.E.U8 R18, desc[UR36][R18.64] ;  /* 0x0000002412127981 */ /* 0x000f24000c1e1100 */
[----:B----4-:R-:W-:-:S13]  /*06b0*/  ISETP.NE.AND P0, PT, R18, RZ, PT ;  /* 0x000000ff1200720c */ /* 0x010fda0003f05270 */
[----:B------:R-:W-:Y:S05]  /*06c0*/  @!P0 BRA `(.L_x_8) ;  /* 0x0000000000288947 */ /* 0x000fea0003800000 */
[----:B-1----:R-:W-:-:S04]  /*06d0*/  IMAD.WIDE R26, R7, 0x4, R12 ;  /* 0x00000004071a7825 */ /* 0x002fc800078e020c */
[----:B0-----:R-:W-:Y:S01]  /*06e0*/  IMAD.WIDE R18, R7, 0xc, R14 ;  /* 0x0000000c07127825 */ /* 0x001fe200078e020e */
[----:B---3--:R-:W2:Y:S04]  /*06f0*/  LDG.E R25, desc[UR36][R26.64] ;  /* 0x000000241a197981 */ /* 0x008ea8000c1e1900 */
[----:B------:R-:W3:Y:S01]  /*0700*/  LDG.E R23, desc[UR36][R18.64] ;  /* 0x0000002412177981 */ /* 0x000ee2000c1e1900 */
[----:B--2---:R-:W-:-:S05]  /*0710*/  IMAD.WIDE R24, R25, 0xc, R20 ;  /* 0x0000000c19187825 */ /* 0x004fca00078e0214 */
[----:B---3--:R4:W-:Y:S04]  /*0720*/  STG.E desc[UR36][R24.64+-0xc], R23 ;  /* 0xfffff41718007986 */ /* 0x0089e8000c101924 */
[----:B------:R-:W2:Y:S04]  /*0730*/  LDG.E R29, desc[UR36][R18.64+0x4] ;  /* 0x00000424121d7981 */ /* 0x000ea8000c1e1900 */
[----:B--2---:R4:W-:Y:S04]  /*0740*/  STG.E desc[UR36][R24.64+-0x8], R29 ;  /* 0xfffff81d18007986 */ /* 0x0049e8000c101924 */
[----:B------:R-:W2:Y:S04]  /*0750*/  LDG.E R6, desc[UR36][R18.64+0x8] ;  /* 0x0000082412067981 */ /* 0x000ea8000c1e1900 */
[----:B--2---:R4:W-:Y:S02]  /*0760*/  STG.E desc[UR36][R24.64+-0x4], R6 ;  /* 0xfffffc0618007986 */ /* 0x0049e4000c101924 */
.L_x_8:
[----:B------:R-:W-:Y:S05]  /*0770*/  BSYNC.RECONVERGENT B1 ;  /* 0x0000000000017941 */ /* 0x000fea0003800200 */
.L_x_7:
[----:B------:R-:W-:Y:S04]  /*0780*/  BSSY.RECONVERGENT B1, `(.L_x_9) ;  /* 0x0000011000017945 */ /* 0x000fe80003800200 */
[----:B------:R-:W-:Y:S05]  /*0790*/  @P1 BRA `(.L_x_10) ;  /* 0x00000000003c1947 */ /* 0x000fea0003800000 */
[----:B------:R-:W-:-:S04]  /*07a0*/  IADD3 R18, P0, PT, R9, UR38, RZ ;  /* 0x0000002609127c10 */ /* 0x000fc8000ff1e0ff */
[----:B------:R-:W-:-:S05]  /*07b0*/  LEA.HI.X.SX32 R19, R9, UR39, 0x1, P0 ;  /* 0x0000002709137c11 */ /* 0x000fca00080f0eff */
[----:B------:R-:W5:Y:S02]  /*07c0*/  LDG.E.U8 R18, desc[UR36][R18.64] ;  /* 0x0000002412127981 */ /* 0x000f64000c1e1100 */
[----:B-----5:R-:W-:-:S13]  /*07d0*/  ISETP.NE.AND P0, PT, R18, RZ, PT ;  /* 0x000000ff1200720c */ /* 0x020fda0003f05270 */
[----:B------:R-:W-:Y:S05]  /*07e0*/  @!P0 BRA `(.L_x_10) ;  /* 0x0000000000288947 */ /* 0x000fea0003800000 */
[----:B-1-34-:R-:W-:-:S04]  /*07f0*/  IMAD.WIDE R24, R9, 0x4, R12 ;  /* 0x0000000409187825 */ /* 0x01afc800078e020c */
[----:B0-----:R-:W-:Y:S02]  /*0800*/  IMAD.WIDE R18, R9, 0xc, R14 ;  /* 0x0000000c09127825 */ /* 0x001fe400078e020e */
        /* <DEDUP_REMOVED lines=8> */
.L_x_10:
[----:B------:R-:W-:Y:S05]  /*0890*/  BSYNC.RECONVERGENT B1 ;  /* 0x0000000000017941 */ /* 0x000fea0003800200 */
.L_x_9:
        /* <DEDUP_REMOVED lines=17> */
.L_x_12:
[----:B------:R-:W-:Y:S05]  /*09b0*/  BSYNC.RECONVERGENT B1 ;  /* 0x0000000000017941 */ /* 0x000fea0003800200 */
.L_x_11:
[C---:B------:R-:W-:Y:S02]  /*09c0*/  IMAD R7, R16.reuse, 0x4, R7 ;  /* 0x0000000410077824 */ /* 0x040fe400078e0207 */
[C---:B------:R-:W-:Y:S02]  /*09d0*/  IMAD R9, R16.reuse, 0x4, R9 ;  /* 0x0000000410097824 */ /* 0x040fe400078e0209 */
[C---:B------:R-:W-:Y:S02]  /*09e0*/  IMAD R11, R16.reuse, 0x4, R11 ;  /* 0x00000004100b7824 */ /* 0x040fe400078e020b */
[----:B------:R-:W-:Y:S01]  /*09f0*/  IMAD R3, R16, 0x4, R3 ;  /* 0x0000000410037824 */ /* 0x000fe200078e0203 */
[----:B------:R-:W-:Y:S06]  /*0a00*/  @P3 BRA `(.L_x_13) ;  /* 0xfffffff800b43947 */ /* 0x000fec000383ffff */
[----:B------:R-:W-:Y:S05]  /*0a10*/  BSYNC.RECONVERGENT B0 ;  /* 0x0000000000007941 */ /* 0x000fea0003800200 */
.L_x_4:
[----:B------:R-:W-:-:S13]  /*0a20*/  ISETP.NE.AND P0, PT, R0, RZ, PT ;  /* 0x000000ff0000720c */ /* 0x000fda0003f05270 */
[----:B------:R-:W-:Y:S05]  /*0a30*/  @!P0 EXIT ;  /* 0x000000000000894d */ /* 0x000fea0003800000 */
[----:B0--34-:R-:W0:Y:S01]  /*0a40*/  LDC.64 R6, c[0x0][0x390] ;  /* 0x0000e400ff067b82 */ /* 0x019e220000000a00 */
[----:B------:R-:W-:Y:S02]  /*0a50*/  IMAD.IADD R3, R17, 0x1, R22 ;  /* 0x0000000111037824 */ /* 0x000fe400078e0216 */
[----:B------:R-:W-:Y:S02]  /*0a60*/  IMAD.MOV R0, RZ, RZ, -R0 ;  /* 0x000000ffff007224 */ /* 0x000fe400078e0a00 */
[----:B------:R-:W-:-:S03]  /*0a70*/  IMAD R3, R16, R5, R3 ;  /* 0x0000000510037224 */ /* 0x000fc600078e0203 */
[----:B------:R-:W3:Y:S08]  /*0a80*/  LDC.64 R8, c[0x0][0x380] ;  /* 0x0000e000ff087b82 */ /* 0x000ef00000000a00 */
[----:B------:R-:W4:Y:S02]  /*0a90*/  LDC.64 R10, c[0x0][0x388] ;  /* 0x0000e200ff0a7b82 */ /* 0x000f240000000a00 */
.L_x_16:
[----:B------:R-:W-:Y:S01]  /*0aa0*/  ISETP.GE.AND P0, PT, R3, R2, PT ;  /* 0x000000020300720c */ /* 0x000fe20003f06270 */
[----:B------:R-:W-:Y:S01]  /*0ab0*/  VIADD R0, R0, 0x1 ;  /* 0x0000000100007836 */ /* 0x000fe20000000000 */
[----:B------:R-:W-:Y:S04]  /*0ac0*/  BSSY.RECONVERGENT B0, `(.L_x_14) ;  /* 0x0000012000007945 */ /* 0x000fe80003800200 */
[----:B------:R-:W-:-:S07]  /*0ad0*/  ISETP.NE.AND P1, PT, R0, RZ, PT ;  /* 0x000000ff0000720c */ /* 0x000fce0003f25270 */
[----:B0-----:R-:W-:Y:S06]  /*0ae0*/  @P0 BRA `(.L_x_15) ;  /* 0x00000000003c0947 */ /* 0x001fec0003800000 */
[----:B------:R-:W-:-:S04]  /*0af0*/  IADD3 R4, P0, PT, R3, UR40, RZ ;  /* 0x0000002803047c10 */ /* 0x000fc8000ff1e0ff */
[----:B------:R-:W-:-:S05]  /*0b00*/  LEA.HI.X.SX32 R5, R3, UR41, 0x1, P0 ;  /* 0x0000002903057c11 */ /* 0x000fca00080f0eff */
[----:B------:R-:W5:Y:S02]  /*0b10*/  LDG.E.U8 R4, desc[UR36][R4.64] ;  /* 0x0000002404047981 */ /* 0x000f64000c1e1100 */
[----:B-----5:R-:W-:-:S13]  /*0b20*/  ISETP.NE.AND P0, PT, R4, RZ, PT ;  /* 0x000000ff0400720c */ /* 0x020fda0003f05270 */
[----:B------:R-:W-:Y:S05]  /*0b30*/  @!P0 BRA `(.L_x_15) ;  /* 0x0000000000288947 */ /* 0x000fea0003800000 */
[----:B0-----:R-:W-:-:S04]  /*0b40*/  IMAD.WIDE R4, R3, 0x4, R6 ;  /* 0x0000000403047825 */ /* 0x001fc800078e0206 */
[----:B---3--:R-:W-:Y:S02]  /*0b50*/  IMAD.WIDE R14, R3, 0xc, R8 ;  /* 0x0000000c030e7825 */ /* 0x008fe400078e0208 */
[----:B------:R-:W1:Y:S04]  /*0b60*/  LDG.E R5, desc[UR36][R4.64] ;  /* 0x0000002404057981 */ /* 0x000e68000c1e1900 */
[----:B------:R-:W3:Y:S01]  /*0b70*/  LDG.E R17, desc[UR36][R14.64] ;  /* 0x000000240e117981 */ /* 0x000ee2000c1e1900 */
[----:B-1--4-:R-:W-:-:S05]  /*0b80*/  IMAD.WIDE R12, R5, 0xc, R10 ;  /* 0x0000000c050c7825 */ /* 0x012fca00078e020a */
[----:B---3--:R0:W-:Y:S04]  /*0b90*/  STG.E desc[UR36][R12.64+-0xc], R17 ;  /* 0xfffff4110c007986 */ /* 0x0081e8000c101924 */
[----:B------:R-:W3:Y:S04]  /*0ba0*/  LDG.E R19, desc[UR36][R14.64+0x4] ;  /* 0x000004240e137981 */ /* 0x000ee8000c1e1900 */
[----:B---3--:R0:W-:Y:S04]  /*0bb0*/  STG.E desc[UR36][R12.64+-0x8], R19 ;  /* 0xfffff8130c007986 */ /* 0x0081e8000c101924 */
[----:B--2---:R-:W2:Y:S04]  /*0bc0*/  LDG.E R21, desc[UR36][R14.64+0x8] ;  /* 0x000008240e157981 */ /* 0x004ea8000c1e1900 */
[----:B--2---:R0:W-:Y:S02]  /*0bd0*/  STG.E desc[UR36][R12.64+-0x4], R21 ;  /* 0xfffffc150c007986 */ /* 0x0041e4000c101924 */
.L_x_15:
[----:B------:R-:W-:Y:S05]  /*0be0*/  BSYNC.RECONVERGENT B0 ;  /* 0x0000000000007941 */ /* 0x000fea0003800200 */
.L_x_14:
[----:B------:R-:W-:Y:S01]  /*0bf0*/  IMAD.IADD R3, R16, 0x1, R3 ;  /* 0x0000000110037824 */ /* 0x000fe200078e0203 */
[----:B------:R-:W-:Y:S06]  /*0c00*/  @P1 BRA `(.L_x_16) ;  /* 0xfffffffc00a41947 */ /* 0x000fec000383ffff */
[----:B------:R-:W-:Y:S05]  /*0c10*/  EXIT ;  /* 0x000000000000794d */ /* 0x000fea0003800000 */
        .weak           $__internal_0_$__cuda_sm3x_div_rn_noftz_f32_slowpath
        .type           $__internal_0_$__cuda_sm3x_div_rn_noftz_f32_slowpath,@function
        .size           $__internal_0_$__cuda_sm3x_div_rn_noftz_f32_slowpath,(.L_x_67 - $__internal_0_$__cuda_sm3x_div_rn_noftz_f32_slowpath)
$__internal_0_$__cuda_sm3x_div_rn_noftz_f32_slowpath:
[----:B------:R-:W-:Y:S01]  /*0c20*/  SHF.R.U32.HI R9, RZ, 0x17, R11 ;  /* 0x00000017ff097819 */ /* 0x000fe2000001160b */
[--C-:B------:R-:W-:Y:S01]  /*0c30*/  IMAD.MOV.U32 R12, RZ, RZ, R0.reuse ;  /* 0x000000ffff0c7224 */ /* 0x100fe200078e0000 */
[----:B------:R-:W-:Y:S02]  /*0c40*/  SHF.R.U32.HI R5, RZ, 0x17, R0 ;  /* 0x00000017ff057819 */ /* 0x000fe40000011600 */
[----:B------:R-:W-:Y:S02]  /*0c50*/  LOP3.LUT R9, R9, 0xff, RZ, 0xc0, !PT ;  /* 0x000000ff09097812 */ /* 0x000fe400078ec0ff */
[----:B------:R-:W-:-:S03]  /*0c60*/  LOP3.LUT R10, R5, 0xff, RZ, 0xc0, !PT ;  /* 0x000000ff050a7812 */ /* 0x000fc600078ec0ff */
[----:B------:R-:W-:Y:S02]  /*0c70*/  VIADD R14, R9, 0xffffffff ;  /* 0xffffffff090e7836 */ /* 0x000fe40000000000 */
[----:B------:R-:W-:-:S03]  /*0c80*/  VIADD R13, R10, 0xffffffff ;  /* 0xffffffff0a0d7836 */ /* 0x000fc60000000000 */
[----:B------:R-:W-:-:S04]  /*0c90*/  ISETP.GT.U32.AND P0, PT, R14, 0xfd, PT ;  /* 0x000000fd0e00780c */ /* 0x000fc80003f04070 */
[----:B------:R-:W-:-:S13]  /*0ca0*/  ISETP.GT.U32.OR P0, PT, R13, 0xfd, P0 ;  /* 0x000000fd0d00780c */ /* 0x000fda0000704470 */
[----:B------:R-:W-:Y:S01]  /*0cb0*/  @!P0 IMAD.MOV.U32 R8, RZ, RZ, RZ ;  /* 0x000000ffff088224 */ /* 0x000fe200078e00ff */
[----:B------:R-:W-:Y:S06]  /*0cc0*/  @!P0 BRA `(.L_x_17) ;  /* 0x0000000000608947 */ /* 0x000fec0003800000 */
[----:B------:R-:W-:Y:S01]  /*0cd0*/  FSETP.GTU.FTZ.AND P0, PT, |R0|, +INF , PT ;  /* 0x7f8000000000780b */ /* 0x000fe20003f1c200 */
[----:B------:R-:W-:Y:S01]  /*0ce0*/  IMAD.MOV.U32 R5, RZ, RZ, R11 ;  /* 0x000000ffff057224 */ /* 0x000fe200078e000b */
[----:B------:R-:W-:-:S04]  /*0cf0*/  FSETP.GTU.FTZ.AND P1, PT, |R11|, +INF , PT ;  /* 0x7f8000000b00780b */ /* 0x000fc80003f3c200 */
[----:B------:R-:W-:-:S13]  /*0d00*/  PLOP3.LUT P0, PT, P0, P1, PT, 0xf8, 0x8f ;  /* 0x00000000008f781c */ /* 0x000fda0000703f70 */
[----:B------:R-:W-:Y:S05]  /*0d10*/  @P0 BRA `(.L_x_18) ;  /* 0x0000000400440947 */ /* 0x000fea0003800000 */
[----:B------:R-:W-:-:S13]  /*0d20*/  LOP3.LUT P0, RZ, R11, 0x7fffffff, R12, 0xc8, !PT ;  /* 0x7fffffff0bff7812 */ /* 0x000fda000780c80c */
[----:B------:R-:W-:Y:S05]  /*0d30*/  @!P0 BRA `(.L_x_19) ;  /* 0x0000000400348947 */ /* 0x000fea0003800000 */
[C---:B------:R-:W-:Y:S02]  /*0d40*/  FSETP.NEU.FTZ.AND P2, PT, |R0|.reuse, +INF , PT ;  /* 0x7f8000000000780b */ /* 0x040fe40003f5d200 */
[----:B------:R-:W-:Y:S02]  /*0d50*/  FSETP.NEU.FTZ.AND P1, PT, |R5|, +INF , PT ;  /* 0x7f8000000500780b */ /* 0x000fe40003f3d200 */
[----:B------:R-:W-:-:S11]  /*0d60*/  FSETP.NEU.FTZ.AND P0, PT, |R0|, +INF , PT ;  /* 0x7f8000000000780b */ /* 0x000fd60003f1d200 */
[----:B------:R-:W-:Y:S05]  /*0d70*/  @!P1 BRA !P2, `(.L_x_19) ;  /* 0x0000000400249947 */ /* 0x000fea0005000000 */
[----:B------:R-:W-:-:S04]  /*0d80*/  LOP3.LUT P2, RZ, R12, 0x7fffffff, RZ, 0xc0, !PT ;  /* 0x7fffffff0cff7812 */ /* 0x000fc8000784c0ff */
[----:B------:R-:W-:-:S13]  /*0d90*/  PLOP3.LUT P1, PT, P1, P2, PT, 0x2f, 0xf2 ;  /* 0x0000000000f2781c */ /* 0x000fda0000f24577 */
[----:B------:R-:W-:Y:S05]  /*0da0*/  @P1 BRA `(.L_x_20) ;  /* 0x0000000400101947 */ /* 0x000fea0003800000 */
[----:B------:R-:W-:-:S04]  /*0db0*/  LOP3.LUT P1, RZ, R11, 0x7fffffff, RZ, 0xc0, !PT ;  /* 0x7fffffff0bff7812 */ /* 0x000fc8000782c0ff */
[----:B------:R-:W-:-:S13]  /*0dc0*/  PLOP3.LUT P0, PT, P0, P1, PT, 0x2f, 0xf2 ;  /* 0x0000000000f2781c */ /* 0x000fda0000702577 */
[----:B------:R-:W-:Y:S05]  /*0dd0*/  @P0 BRA `(.L_x_21) ;  /* 0x0000000000f80947 */ /* 0x000fea0003800000 */
[----:B------:R-:W-:Y:S02]  /*0de0*/  ISETP.GE.AND P0, PT, R13, RZ, PT ;  /* 0x000000ff0d00720c */ /* 0x000fe40003f06270 */
[----:B------:R-:W-:-:S11]  /*0df0*/  ISETP.GE.AND P1, PT, R14, RZ, PT ;  /* 0x000000ff0e00720c */ /* 0x000fd60003f26270 */
[----:B------:R-:W-:Y:S02]  /*0e00*/  @P0 IMAD.MOV.U32 R8, RZ, RZ, RZ ;  /* 0x000000ffff080224 */ /* 0x000fe400078e00ff */
[----:B------:R-:W-:Y:S01]  /*0e10*/  @!P0 FFMA R12, R0, 1.84467440737095516160e+19, RZ ;  /* 0x5f800000000c8823 */ /* 0x000fe200000000ff */
[----:B------:R-:W-:Y:S02]  /*0e20*/  @!P0 IMAD.MOV.U32 R8, RZ, RZ, -0x40 ;  /* 0xffffffc0ff088424 */ /* 0x000fe400078e00ff */
[----:B------:R-:W-:Y:S02]  /*0e30*/  @!P1 FFMA R11, R5, 1.84467440737095516160e+19, RZ ;  /* 0x5f800000050b9823 */ /* 0x000fe400000000ff */
[----:B------:R-:W-:-:S07]  /*0e40*/  @!P1 VIADD R8, R8, 0x40 ;  /* 0x0000004008089836 */ /* 0x000fce0000000000 */
.L_x_17:
[----:B------:R-:W-:Y:S01]  /*0e50*/  LEA R0, R9, 0xc0800000, 0x17 ;  /* 0xc080000009007811 */ /* 0x000fe200078eb8ff */
[----:B------:R-:W-:-:S04]  /*0e60*/  VIADD R10, R10, 0xffffff81 ;  /* 0xffffff810a0a7836 */ /* 0x000fc80000000000 */
[----:B------:R-:W-:Y:S01]  /*0e70*/  IMAD.IADD R11, R11, 0x1, -R0 ;  /* 0x000000010b0b7824 */ /* 0x000fe200078e0a00 */
[C---:B------:R-:W-:Y:S01]  /*0e80*/  IADD3 R9, PT, PT, R10.reuse, 0x7f, -R9 ;  /* 0x0000007f0a097810 */ /* 0x040fe20007ffe809 */
[----:B------:R-:W-:Y:S02]  /*0e90*/  IMAD R0, R10, -0x800000, R12 ;  /* 0xff8000000a007824 */ /* 0x000fe400078e020c */
[----:B------:R-:W0:Y:S01]  /*0ea0*/  MUFU.RCP R5, R11 ;  /* 0x0000000b00057308 */ /* 0x000e220000001000 */
[----:B------:R-:W-:Y:S01]  /*0eb0*/  FADD.FTZ R13, -R11, -RZ ;  /* 0x800000ff0b0d7221 */ /* 0x000fe20000010100 */
[----:B------:R-:W-:-:S03]  /*0ec0*/  IMAD.IADD R9, R9, 0x1, R8 ;  /* 0x0000000109097824 */ /* 0x000fc600078e0208 */
[----:B0-----:R-:W-:-:S04]  /*0ed0*/  FFMA R14, R5, R13, 1 ;  /* 0x3f800000050e7423 */ /* 0x001fc8000000000d */
[----:B------:R-:W-:-:S04]  /*0ee0*/  FFMA R14, R5, R14, R5 ;  /* 0x0000000e050e7223 */ /* 0x000fc80000000005 */
[----:B------:R-:W-:-:S04]  /*0ef0*/  FFMA R5, R0, R14, RZ ;  /* 0x0000000e00057223 */ /* 0x000fc800000000ff */
[----:B------:R-:W-:-:S04]  /*0f00*/  FFMA R12, R13, R5, R0 ;  /* 0x000000050d0c7223 */ /* 0x000fc80000000000 */
[----:B------:R-:W-:-:S04]  /*0f10*/  FFMA R15, R14, R12, R5 ;  /* 0x0000000c0e0f7223 */ /* 0x000fc80000000005 */
[----:B------:R-:W-:-:S04]  /*0f20*/  FFMA R12, R13, R15, R0 ;  /* 0x0000000f0d0c7223 */ /* 0x000fc80000000000 */
[----:B------:R-:W-:-:S05]  /*0f30*/  FFMA R0, R14, R12, R15 ;  /* 0x0000000c0e007223 */ /* 0x000fca000000000f */
[----:B------:R-:W-:-:S04]  /*0f40*/  SHF.R.U32.HI R5, RZ, 0x17, R0 ;  /* 0x00000017ff057819 */ /* 0x000fc80000011600 */
[----:B------:R-:W-:-:S05]  /*0f50*/  LOP3.LUT R5, R5, 0xff, RZ, 0xc0, !PT ;  /* 0x000000ff05057812 */ /* 0x000fca00078ec0ff */
[----:B------:R-:W-:-:S04]  /*0f60*/  IMAD.IADD R11, R5, 0x1, R9 ;  /* 0x00000001050b7824 */ /* 0x000fc800078e0209 */
[----:B------:R-:W-:-:S05]  /*0f70*/  VIADD R5, R11, 0xffffffff ;  /* 0xffffffff0b057836 */ /* 0x000fca0000000000 */
[----:B------:R-:W-:-:S13]  /*0f80*/  ISETP.GE.U32.AND P0, PT, R5, 0xfe, PT ;  /* 0x000000fe0500780c */ /* 0x000fda0003f06070 */
[----:B------:R-:W-:Y:S05]  /*0f90*/  @!P0 BRA `(.L_x_22) ;  /* 0x0000000000808947 */ /* 0x000fea0003800000 */
[----:B------:R-:W-:-:S13]  /*0fa0*/  ISETP.GT.AND P0, PT, R11, 0xfe, PT ;  /* 0x000000fe0b00780c */ /* 0x000fda0003f04270 */
[----:B------:R-:W-:Y:S05]  /*0fb0*/  @P0 BRA `(.L_x_23) ;  /* 0x00000000006c0947 */ /* 0x000fea0003800000 */
[----:B------:R-:W-:-:S13]  /*0fc0*/  ISETP.GE.AND P0, PT, R11, 0x1, PT ;  /* 0x000000010b00780c */ /* 0x000fda0003f06270 */
[----:B------:R-:W-:Y:S05]  /*0fd0*/  @P0 BRA `(.L_x_24) ;  /* 0x0000000000980947 */ /* 0x000fea0003800000 */
[----:B------:R-:W-:Y:S02]  /*0fe0*/  ISETP.GE.AND P0, PT, R11, -0x18, PT ;  /* 0xffffffe80b00780c */ /* 0x000fe40003f06270 */
[----:B------:R-:W-:-:S11]  /*0ff0*/  LOP3.LUT R0, R0, 0x80000000, RZ, 0xc0, !PT ;  /* 0x8000000000007812 */ /* 0x000fd600078ec0ff */
[----:B------:R-:W-:Y:S05]  /*1000*/  @!P0 BRA `(.L_x_24) ;  /* 0x00000000008c8947 */ /* 0x000fea0003800000 */
[CCC-:B------:R-:W-:Y:S01]  /*1010*/  FFMA.RZ R5, R14.reuse, R12.reuse, R15.reuse ;  /* 0x0000000c0e057223 */ /* 0x1c0fe2000000c00f */
[C---:B------:R-:W-:Y:S02]  /*1020*/  VIADD R10, R11.reuse, 0x20 ;  /* 0x000000200b0a7836 */ /* 0x040fe40000000000 */
[CCC-:B------:R-:W-:Y:S01]  /*1030*/  FFMA.RM R8, R14.reuse, R12.reuse, R15.reuse ;  /* 0x0000000c0e087223 */ /* 0x1c0fe2000000400f */
[----:B------:R-:W-:Y:S02]  /*1040*/  ISETP.NE.AND P2, PT, R11, RZ, PT ;  /* 0x000000ff0b00720c */ /* 0x000fe40003f45270 */
[----:B------:R-:W-:Y:S01]  /*1050*/  LOP3.LUT R9, R5, 0x7fffff, RZ, 0xc0, !PT ;  /* 0x007fffff05097812 */ /* 0x000fe200078ec0ff */
[----:B------:R-:W-:Y:S01]  /*1060*/  FFMA.RP R5, R14, R12, R15 ;  /* 0x0000000c0e057223 */ /* 0x000fe2000000800f */
[----:B------:R-:W-:Y:S01]  /*1070*/  ISETP.NE.AND P1, PT, R11, RZ, PT ;  /* 0x000000ff0b00720c */ /* 0x000fe20003f25270 */
[----:B------:R-:W-:Y:S01]  /*1080*/  IMAD.MOV R11, RZ, RZ, -R11 ;  /* 0x000000ffff0b7224 */ /* 0x000fe200078e0a0b */
[----:B------:R-:W-:-:S02]  /*1090*/  LOP3.LUT R9, R9, 0x800000, RZ, 0xfc, !PT ;  /* 0x0080000009097812 */ /* 0x000fc400078efcff */
[----:B------:R-:W-:Y:S02]  /*10a0*/  FSETP.NEU.FTZ.AND P0, PT, R5, R8, PT ;  /* 0x000000080500720b */ /* 0x000fe40003f1d000 */
[----:B------:R-:W-:Y:S02]  /*10b0*/  SHF.L.U32 R10, R9, R10, RZ ;  /* 0x0000000a090a7219 */ /* 0x000fe400000006ff */
[----:B------:R-:W-:Y:S02]  /*10c0*/  SEL R8, R11, RZ, P2 ;  /* 0x000000ff0b087207 */ /* 0x000fe40001000000 */
[----:B------:R-:W-:Y:S02]  /*10d0*/  ISETP.NE.AND P1, PT, R10, RZ, P1 ;  /* 0x000000ff0a00720c */ /* 0x000fe40000f25270 */
[----:B------:R-:W-:Y:S02]  /*10e0*/  SHF.R.U32.HI R8, RZ, R8, R9 ;  /* 0x00000008ff087219 */ /* 0x000fe40000011609 */
[----:B------:R-:W-:-:S02]  /*10f0*/  PLOP3.LUT P0, PT, P0, P1, PT, 0xf8, 0x8f ;  /* 0x00000000008f781c */ /* 0x000fc40000703f70 */
[----:B------:R-:W-:Y:S02]  /*1100*/  SHF.R.U32.HI R10, RZ, 0x1, R8 ;  /* 0x00000001ff0a7819 */ /* 0x000fe40000011608 */
[----:B------:R-:W-:-:S04]  /*1110*/  SEL R5, RZ, 0x1, !P0 ;  /* 0x00000001ff057807 */ /* 0x000fc80004000000 */
[----:B------:R-:W-:-:S04]  /*1120*/  LOP3.LUT R5, R5, 0x1, R10, 0xf8, !PT ;  /* 0x0000000105057812 */ /* 0x000fc800078ef80a */
[----:B------:R-:W-:-:S05]  /*1130*/  LOP3.LUT R5, R5, R8, RZ, 0xc0, !PT ;  /* 0x0000000805057212 */ /* 0x000fca00078ec0ff */
[----:B------:R-:W-:-:S05]  /*1140*/  IMAD.IADD R5, R10, 0x1, R5 ;  /* 0x000000010a057824 */ /* 0x000fca00078e0205 */
[----:B------:R-:W-:Y:S01]  /*1150*/  LOP3.LUT R0, R5, R0, RZ, 0xfc, !PT ;  /* 0x0000000005007212 */ /* 0x000fe200078efcff */
[----:B------:R-:W-:Y:S06]  /*1160*/  BRA `(.L_x_24) ;  /* 0x0000000000347947 */ /* 0x000fec0003800000 */
.L_x_23:
[----:B------:R-:W-:-:S04]  /*1170*/  LOP3.LUT R0, R0, 0x80000000, RZ, 0xc0, !PT ;  /* 0x8000000000007812 */ /* 0x000fc800078ec0ff */
[----:B------:R-:W-:Y:S01]  /*1180*/  LOP3.LUT R0, R0, 0x7f800000, RZ, 0xfc, !PT ;  /* 0x7f80000000007812 */ /* 0x000fe200078efcff */
[----:B------:R-:W-:Y:S06]  /*1190*/  BRA `(.L_x_24) ;  /* 0x0000000000287947 */ /* 0x000fec0003800000 */
.L_x_22:
[----:B------:R-:W-:Y:S01]  /*11a0*/  IMAD R0, R9, 0x800000, R0 ;  /* 0x0080000009007824 */ /* 0x000fe200078e0200 */
[----:B------:R-:W-:Y:S06]  /*11b0*/  BRA `(.L_x_24) ;  /* 0x0000000000207947 */ /* 0x000fec0003800000 */
.L_x_21:
[----:B------:R-:W-:-:S04]  /*11c0*/  LOP3.LUT R0, R11, 0x80000000, R12, 0x48, !PT ;  /* 0x800000000b007812 */ /* 0x000fc800078e480c */
[----:B------:R-:W-:Y:S01]  /*11d0*/  LOP3.LUT R0, R0, 0x7f800000, RZ, 0xfc, !PT ;  /* 0x7f80000000007812 */ /* 0x000fe200078efcff */
[----:B------:R-:W-:Y:S06]  /*11e0*/  BRA `(.L_x_24) ;  /* 0x0000000000147947 */ /* 0x000fec0003800000 */
.L_x_20:
[----:B------:R-:W-:Y:S01]  /*11f0*/  LOP3.LUT R0, R11, 0x80000000, R12, 0x48, !PT ;  /* 0x800000000b007812 */ /* 0x000fe200078e480c */
[----:B------:R-:W-:Y:S06]  /*1200*/  BRA `(.L_x_24) ;  /* 0x00000000000c7947 */ /* 0x000fec0003800000 */
.L_x_19:
[----:B------:R-:W0:Y:S01]  /*1210*/  MUFU.RSQ R0, -QNAN ;  /* 0xffc0000000007908 */ /* 0x000e220000001400 */
[----:B------:R-:W-:Y:S05]  /*1220*/  BRA `(.L_x_24) ;  /* 0x0000000000047947 */ /* 0x000fea0003800000 */
.L_x_18:
[----:B------:R-:W-:-:S07]  /*1230*/  FADD.FTZ R0, R0, R5 ;  /* 0x0000000500007221 */ /* 0x000fce0000010000 */
.L_x_24:
[----:B------:R-:W-:-:S04]  /*1240*/  IMAD.MOV.U32 R5, RZ, RZ, 0x0 ;  /* 0x00000000ff057424 */ /* 0x000fc800078e00ff */
[----:B0-----:R-:W-:Y:S05]  /*1250*/  RET.REL.NODEC R4 `(_Z14compact_voxelsP5voxelS0_PiPbS1_S1_) ;  /* 0xffffffec04687950 */ /* 0x001fea0003c3ffff */
.L_x_25:
[----:B------:R-:W-:-:S00]  /*1260*/  BRA `(.L_x_25) ;  /* 0xfffffffc00fc7947 */ /* 0x000fc0000383ffff */
[----:B------:R-:W-:-:S00]  /*1270*/  NOP ;  /* 0x0000000000007918 */ /* 0x000fc00000000000 */
        /* <DEDUP_REMOVED lines=8> */
.L_x_67:


//--------------------- .text._Z13create_voxelsP5voxelPiPfS2_S2_S2_S2_fffPbS1_ --------------------------
	.section	.text._Z13create_voxelsP5voxelPiPfS2_S2_S2_S2_fffPbS1_,"ax",@progbits
	.align	128
        .global         _Z13create_voxelsP5voxelPiPfS2_S2_S2_S2_fffPbS1_
        .type           _Z13create_voxelsP5voxelPiPfS2_S2_S2_S2_fffPbS1_,@function
        .size           _Z13create_voxelsP5voxelPiPfS2_S2_S2_S2_fffPbS1_,(.L_x_69 - _Z13create_voxelsP5voxelPiPfS2_S2_S2_S2_fffPbS1_)
        .other          _Z13create_voxelsP5voxelPiPfS2_S2_S2_S2_fffPbS1_,@"STO_CUDA_ENTRY STV_DEFAULT"
_Z13create_voxelsP5voxelPiPfS2_S2_S2_S2_fffPbS1_:
.text._Z13create_voxelsP5voxelPiPfS2_S2_S2_S2_fffPbS1_:
[----:B------:R-:W-:Y:S01]  /*0000*/  LDC R1, c[0x0][0x37c] ;  /* 0x0000df00ff017b82 */ /* 0x000fe20000000800 */
[----:B------:R-:W0:Y:S07]  /*0010*/  S2R R3, SR_CTAID.X ;  /* 0x0000000000037919 */ /* 0x000e2e0000002500 */
[----:B------:R-:W0:Y:S01]  /*0020*/  LDC.64 R6, c[0x0][0x390] ;  /* 0x0000e400ff067b82 */ /* 0x000e220000000a00 */
[----:B------:R-:W1:Y:S07]  /*0030*/  LDCU.64 UR8, c[0x0][0x358] ;  /* 0x00006b00ff0877ac */ /* 0x000e6e0008000a00 */
[----:B------:R-:W2:Y:S08]  /*0040*/  LDC.64 R8, c[0x0][0x398] ;  /* 0x0000e600ff087b82 */ /* 0x000eb00000000a00 */
[----:B------:R-:W3:Y:S08]  /*0050*/  LDC.64 R4, c[0x0][0x388] ;  /* 0x0000e200ff047b82 */ /* 0x000ef00000000a00 */
[----:B------:R-:W4:Y:S01]  /*0060*/  LDC.64 R12, c[0x0][0x3a0] ;  /* 0x0000e800ff0c7b82 */ /* 0x000f220000000a00 */
[----:B0-----:R-:W-:-:S07]  /*0070*/  IMAD.WIDE.U32 R6, R3, 0x4, R6 ;  /* 0x0000000403067825 */ /* 0x001fce00078e0006 */
[----:B------:R-:W0:Y:S01]  /*0080*/  LDC.64 R14, c[0x0][0x3a8] ;  /* 0x0000ea00ff0e7b82 */ /* 0x000e220000000a00 */
[C---:B--2---:R-:W-:Y:S01]  /*0090*/  IMAD.WIDE.U32 R8, R3.reuse, 0x4, R8 ;  /* 0x0000000403087825 */ /* 0x044fe200078e0008 */
[----:B-1----:R1:W2:Y:S04]  /*00a0*/  LDG.E R2, desc[UR8][R6.64] ;  /* 0x0000000806027981 */ /* 0x0022a8000c1e1900 */
[----:B------:R-:W2:Y:S02]  /*00b0*/  LDG.E R16, desc[UR8][R8.64] ;  /* 0x0000000808107981 */ /* 0x000ea4000c1e1900 */
[----:B------:R-:W1:Y:S01]  /*00c0*/  LDC.64 R10, c[0x0][0x3b0] ;  /* 0x0000ec00ff0a7b82 */ /* 0x000e620000000a00 */
[----:B---3--:R-:W-:-:S04]  /*00d0*/  IMAD.WIDE.U32 R4, R3, 0x4, R4 ;  /* 0x0000000403047825 */ /* 0x008fc800078e0004 */
[C---:B----4-:R-:W-:Y:S02]  /*00e0*/  IMAD.WIDE.U32 R12, R3.reuse, 0x4, R12 ;  /* 0x00000004030c7825 */ /* 0x050fe400078e000c */
[----:B------:R3:W4:Y:S01]  /*00f0*/  LDG.E R4, desc[UR8][R4.64] ;  /* 0x0000000804047981 */ /* 0x000722000c1e1900 */
[----:B------:R-:W3:Y:S03]  /*0100*/  LDC R17, c[0x0][0x3b8] ;  /* 0x0000ee00ff117b82 */ /* 0x000ee60000000800 */
[----:B------:R-:W4:Y:S01]  /*0110*/  LDG.E R12, desc[UR8][R12.64] ;  /* 0x000000080c0c7981 */ /* 0x000f22000c1e1900 */
[----:B0-----:R-:W-:-:S06]  /*0120*/  IMAD.WIDE.U32 R14, R3, 0x4, R14 ;  /* 0x00000004030e7825 */ /* 0x001fcc00078e000e */
[----:B------:R-:W4:Y:S01]  /*0130*/  LDG.E R14, desc[UR8][R14.64] ;  /* 0x000000080e0e7981 */ /* 0x000f22000c1e1900 */
[----:B-1----:R-:W-:-:S05]  /*0140*/  IMAD.WIDE.U32 R10, R3, 0x4, R10 ;  /* 0x00000004030a7825 */ /* 0x002fca00078e000a */
[----:B------:R0:W5:Y:S01]  /*0150*/  LDG.E R3, desc[UR8][R10.64] ;  /* 0x000000080a037981 */ /* 0x000162000c1e1900 */
[----:B---3--:R-:W1:Y:S02]  /*0160*/  MUFU.RCP R6, R17 ;  /* 0x0000001100067308 */ /* 0x008e640000001000 */
[----:B-1----:R-:W-:-:S04]  /*0170*/  FFMA R5, R6, -R17, 1 ;  /* 0x3f80000006057423 */ /* 0x002fc80000000811 */
[----:B------:R-:W-:Y:S02]  /*0180*/  FFMA R5, R6, R5, R6 ;  /* 0x0000000506057223 */ /* 0x000fe40000000006 */
[----:B--2---:R-:W-:Y:S08]  /*0190*/  F2I.TRUNC.NTZ R2, R2 ;  /* 0x0000000200027305 */ /* 0x004ff0000020f100 */
[----:B------:R-:W1:Y:S01]  /*01a0*/  F2I.TRUNC.NTZ R7, R16 ;  /* 0x0000001000077305 */ /* 0x000e62000020f100 */
[----:B----4-:R-:W-:Y:S01]  /*01b0*/  R2UR UR5, R4 ;  /* 0x00000000040572ca */ /* 0x010fe200000e0000 */
[----:B-1----:R-:W-:-:S05]  /*01c0*/  IMAD.IADD R0, R7, 0x1, -R2 ;  /* 0x0000000107007824 */ /* 0x002fca00078e0a02 */
[----:B------:R-:W-:-:S04]  /*01d0*/  I2FP.F32.S32 R0, R0 ;  /* 0x0000000000007245 */ /* 0x000fc80000201400 */
[----:B------:R-:W1:Y:S01]  /*01e0*/  FCHK P0, R0, R17 ;  /* 0x0000001100007302 */ /* 0x000e620000000000 */
[----:B------:R-:W-:-:S07]  /*01f0*/  FFMA R4, R0, R5, RZ ;  /* 0x0000000500047223 */ /* 0x000fce00000000ff */
[----:B------:R0:W2:Y:S08]  /*0200*/  F2I.TRUNC.NTZ R9, R12 ;  /* 0x0000000c00097305 */ /* 0x0000b0000020f100 */
[----:B------:R0:W3:Y:S01]  /*0210*/  F2I.TRUNC.NTZ R8, R14 ;  /* 0x0000000e00087305 */ /* 0x0000e2000020f100 */
[----:B------:R-:W-:Y:S01]  /*0220*/  FFMA R6, R4, -R17, R0 ;  /* 0x8000001104067223 */ /* 0x000fe20000000000 */
[----:B------:R-:W-:-:S03]  /*0230*/  USHF.R.S32.HI UR10, URZ, 0x1f, UR5 ;  /* 0x0000001fff0a7899 */ /* 0x000fc60008011405 */
[----:B------:R-:W-:Y:S01]  /*0240*/  FFMA R4, R5, R6, R4 ;  /* 0x0000000605047223 */ /* 0x000fe20000000004 */
[----:B-12---:R-:W-:Y:S08]  /*0250*/  @!P0 BRA `(.L_x_26) ;  /* 0x0000000000108947 */ /* 0x006ff00003800000 */
[----:B------:R-:W1:Y:S01]  /*0260*/  LDC R5, c[0x0][0x3b8] ;  /* 0x0000ee00ff057b82 */ /* 0x000e620000000800 */
[----:B------:R-:W-:-:S07]  /*0270*/  MOV R6, 0x290 ;  /* 0x0000029000067802 */ /* 0x000fce0000000f00 */
[----:B01-3-5:R-:W-:Y:S05]  /*0280*/  CALL.REL.NOINC `($__internal_2_$__cuda_sm3x_div_rn_noftz_f32_slowpath) ;  /* 0x0000001c00207944 */ /* 0x02bfea0003c00000 */
[----:B------:R-:W-:-:S07]  /*0290*/  IMAD.MOV.U32 R4, RZ, RZ, R0 ;  /* 0x000000ffff047224 */ /* 0x000fce00078e0000 */
.L_x_26:
[----:B0-----:R-:W0:Y:S01]  /*02a0*/  LDC R11, c[0x0][0x3bc] ;  /* 0x0000ef00ff0b7b82 */ /* 0x001e220000000800 */
[----:B---3--:R-:W-:Y:S01]  /*02b0*/  IMAD.IADD R0, R8, 0x1, -R9 ;  /* 0x0000000108007824 */ /* 0x008fe200078e0a09 */
[----:B------:R-:W-:Y:S04]  /*02c0*/  F2I.TRUNC.NTZ R4, R4 ;  /* 0x0000000400047305 */ /* 0x000fe8000020f100 */
[----:B------:R-:W-:-:S04]  /*02d0*/  I2FP.F32.S32 R0, R0 ;  /* 0x0000000000007245 */ /* 0x000fc80000201400 */
[----:B0-----:R-:W0:Y:S08]  /*02e0*/  MUFU.RCP R5, R11 ;  /* 0x0000000b00057308 */ /* 0x001e300000001000 */
[----:B------:R-:W1:Y:S01]  /*02f0*/  FCHK P0, R0, R11 ;  /* 0x0000000b00007302 */ /* 0x000e620000000000 */
[----:B0-----:R-:W-:-:S04]  /*0300*/  FFMA R6, R5, -R11, 1 ;  /* 0x3f80000005067423 */ /* 0x001fc8000000080b */
[----:B------:R-:W-:-:S04]  /*0310*/  FFMA R5, R5, R6, R5 ;  /* 0x0000000605057223 */ /* 0x000fc80000000005 */
[----:B------:R-:W-:-:S04]  /*0320*/  FFMA R6, R0, R5, RZ ;  /* 0x0000000500067223 */ /* 0x000fc800000000ff */
[----:B------:R-:W-:-:S04]  /*0330*/  FFMA R10, R6, -R11, R0 ;  /* 0x8000000b060a7223 */ /* 0x000fc80000000000 */
[----:B------:R-:W-:Y:S01]  /*0340*/  FFMA R5, R5, R10, R6 ;  /* 0x0000000a05057223 */ /* 0x000fe20000000006 */
[----:B-1----:R-:W-:Y:S06]  /*0350*/  @!P0 BRA `(.L_x_27) ;  /* 0x0000000000108947 */ /* 0x002fec0003800000 */
[----:B------:R-:W0:Y:S01]  /*0360*/  LDC R5, c[0x0][0x3bc] ;  /* 0x0000ef00ff057b82 */ /* 0x000e220000000800 */
[----:B------:R-:W-:-:S07]  /*0370*/  MOV R6, 0x390 ;  /* 0x0000039000067802 */ /* 0x000fce0000000f00 */
[----:B0----5:R-:W-:Y:S05]  /*0380*/  CALL.REL.NOINC `($__internal_2_$__cuda_sm3x_div_rn_noftz_f32_slowpath) ;  /* 0x0000001800e07944 */ /* 0x021fea0003c00000 */
[----:B------:R-:W-:-:S07]  /*0390*/  MOV R5, R0 ;  /* 0x0000000000057202 */ /* 0x000fce0000000f00 */
.L_x_27:
[----:B------:R-:W0:Y:S01]  /*03a0*/  LDCU UR7, c[0x0][0x360] ;  /* 0x00006c00ff0777ac */ /* 0x000e220008000800 */
[----:B------:R-:W1:Y:S02]  /*03b0*/  F2I.TRUNC.NTZ R0, R5 ;  /* 0x0000000500007305 */ /* 0x000e64000020f100 */
[----:B-1----:R-:W-:Y:S02]  /*03c0*/  R2UR UR14, R0 ;  /* 0x00000000000e72ca */ /* 0x002fe400000e0000 */
[----:B0-----:R-:W-:-:S04]  /*03d0*/  I2FP.F32.U32 R5, UR7 ;  /* 0x0000000700057c45 */ /* 0x001fc80008201000 */
[----:B------:R-:W0:Y:S07]  /*03e0*/  MUFU.RCP R6, R5 ;  /* 0x0000000500067308 */ /* 0x000e2e0000001000 */
[----:B------:R-:W-:-:S05]  /*03f0*/  IMAD R0, R4, UR14, RZ ;  /* 0x0000000e04007c24 */ /* 0x000fca000f8e02ff */
[----:B------:R-:W-:-:S04]  /*0400*/  I2FP.F32.S32 R0, R0 ;  /* 0x0000000000007245 */ /* 0x000fc80000201400 */
[----:B------:R-:W1:Y:S01]  /*0410*/  FCHK P0, R0, R5 ;  /* 0x0000000500007302 */ /* 0x000e620000000000 */
[----:B0-----:R-:W-:-:S04]  /*0420*/  FFMA R11, -R5, R6, 1 ;  /* 0x3f800000050b7423 */ /* 0x001fc80000000106 */
[----:B------:R-:W-:-:S04]  /*0430*/  FFMA R11, R6, R11, R6 ;  /* 0x0000000b060b7223 */ /* 0x000fc80000000006 */
[----:B------:R-:W-:-:S04]  /*0440*/  FFMA R4, R0, R11, RZ ;  /* 0x0000000b00047223 */ /* 0x000fc800000000ff */
[----:B------:R-:W-:-:S04]  /*0450*/  FFMA R6, -R5, R4, R0 ;  /* 0x0000000405067223 */ /* 0x000fc80000000100 */
[----:B------:R-:W-:Y:S01]  /*0460*/  FFMA R4, R11, R6, R4 ;  /* 0x000000060b047223 */ /* 0x000fe20000000004 */
[----:B-1----:R-:W-:Y:S06]  /*0470*/  @!P0 BRA `(.L_x_28) ;  /* 0x00000000000c8947 */ /* 0x002fec0003800000 */
[----:B------:R-:W-:-:S07]  /*0480*/  MOV R6, 0x4a0 ;  /* 0x000004a000067802 */ /* 0x000fce0000000f00 */
[----:B-----5:R-:W-:Y:S05]  /*0490*/  CALL.REL.NOINC `($__internal_2_$__cuda_sm3x_div_rn_noftz_f32_slowpath) ;  /* 0x00000018009c7944 */ /* 0x020fea0003c00000 */
[----:B------:R-:W-:-:S07]  /*04a0*/  IMAD.MOV.U32 R4, RZ, RZ, R0 ;  /* 0x000000ffff047224 */ /* 0x000fce00078e0000 */
.L_x_28:
[----:B------:R-:W0:Y:S02]  /*04b0*/  F2I.CEIL.NTZ R4, R4 ;  /* 0x0000000400047305 */ /* 0x000e24000020b100 */
[----:B0-----:R-:W-:-:S13]  /*04c0*/  R2UR UR4, R4 ;  /* 0x00000000040472ca */ /* 0x001fda00000e0000 */
[----:B------:R-:W-:-:S06]  /*04d0*/  UISETP.GE.AND UP0, UPT, UR4, 0x1, UPT ;  /* 0x000000010400788c */ /* 0x000fcc000bf06270 */
[----:B------:R-:W-:-:S13]  /*04e0*/  PLOP3.LUT P0, PT, PT, PT, UP0, 0x80, 0x8 ;  /* 0x000000000008781c */ /* 0x000fda0003f0f008 */
[----:B------:R-:W-:Y:S05]  /*04f0*/  @!P0 EXIT ;  /* 0x000000000000894d */ /* 0x000fea0003800000 */
[----:B------:R-:W0:Y:S01]  /*0500*/  S2R R4, SR_TID.X ;  /* 0x0000000000047919 */ /* 0x000e220000002100 */
[----:B------:R-:W-:Y:S01]  /*0510*/  UISETP.GE.U32.AND UP0, UPT, UR4, 0x4, UPT ;  /* 0x000000040400788c */ /* 0x000fe2000bf06070 */
[----:B------:R-:W-:Y:S01]  /*0520*/  I2FP.F32.S32 R6, R9 ;  /* 0x0000000900067245 */ /* 0x000fe20000201400 */
[----:B------:R-:W-:Y:S01]  /*0530*/  IMAD.MOV.U32 R9, RZ, RZ, RZ ;  /* 0x000000ffff097224 */ /* 0x000fe200078e00ff */
[----:B------:R-:W-:Y:S01]  /*0540*/  I2FP.F32.S32 R5, R2 ;  /* 0x0000000200057245 */ /* 0x000fe20000201400 */
[----:B------:R-:W-:Y:S01]  /*0550*/  ULOP3.LUT UR15, UR4, 0x3, URZ, 0xc0, !UPT ;  /* 0x00000003040f7892 */ /* 0x000fe2000f8ec0ff */
[----:B------:R-:W-:Y:S02]  /*0560*/  I2FP.F32.S32 R7, R7 ;  /* 0x0000000700077245 */ /* 0x000fe40000201400 */
[----:B------:R-:W-:Y:S02]  /*0570*/  I2FP.F32.S32 R8, R8 ;  /* 0x0000000800087245 */ /* 0x000fe40000201400 */
[----:B------:R-:W-:Y:S07]  /*0580*/  BRA.U !UP0, `(.L_x_29) ;  /* 0x0000001108c07547 */ /* 0x000fee000b800000 */
[----:B------:R-:W1:Y:S01]  /*0590*/  LDC.64 R14, c[0x0][0x380] ;  /* 0x0000e000ff0e7b82 */ /* 0x000e620000000a00 */
[----:B------:R-:W-:Y:S01]  /*05a0*/  ULOP3.LUT UR4, UR4, 0x7ffffffc, URZ, 0xc0, !UPT ;  /* 0x7ffffffc04047892 */ /* 0x000fe2000f8ec0ff */
[C---:B0-----:R-:W-:Y:S01]  /*05b0*/  IADD3 R10, PT, PT, R4.reuse, UR5, RZ ;  /* 0x00000005040a7c10 */ /* 0x041fe2000fffe0ff */
[----:B------:R-:W-:Y:S01]  /*05c0*/  IMAD.U32 R9, RZ, RZ, UR7 ;  /* 0x00000007ff097e24 */ /* 0x000fe2000f8e00ff */
[----:B------:R-:W-:Y:S01]  /*05d0*/  IADD3 R11, PT, PT, R4, UR7, RZ ;  /* 0x00000007040b7c10 */ /* 0x000fe2000fffe0ff */
[----:B------:R-:W-:Y:S01]  /*05e0*/  IMAD.U32 R19, RZ, RZ, UR7 ;  /* 0x00000007ff137e24 */ /* 0x000fe2000f8e00ff */
[----:B------:R-:W0:Y:S01]  /*05f0*/  LDCU UR16, c[0x0][0x3b8] ;  /* 0x00007700ff1077ac */ /* 0x000e220008000800 */
[----:B------:R-:W-:Y:S02]  /*0600*/  IMAD.U32 R13, RZ, RZ, UR7 ;  /* 0x00000007ff0d7e24 */ /* 0x000fe4000f8e00ff */
[----:B------:R-:W-:Y:S01]  /*0610*/  IMAD.U32 R17, RZ, RZ, UR7 ;  /* 0x00000007ff117e24 */ /* 0x000fe2000f8e00ff */
[----:B------:R-:W2:Y:S01]  /*0620*/  LDCU UR11, c[0x0][0x3c0] ;  /* 0x00007800ff0b77ac */ /* 0x000ea20008000800 */
[----:B------:R-:W-:-:S02]  /*0630*/  IMAD R16, R9, 0x2, R10 ;  /* 0x0000000209107824 */ /* 0x000fc400078e020a */
[----:B------:R-:W-:Y:S01]  /*0640*/  IMAD R18, R19, 0x3, R10 ;  /* 0x0000000313127824 */ /* 0x000fe200078e020a */
[----:B------:R-:W-:Y:S01]  /*0650*/  IADD3 R19, PT, PT, R11, UR5, RZ ;  /* 0x000000050b137c10 */ /* 0x000fe2000fffe0ff */
[--C-:B------:R-:W-:Y:S01]  /*0660*/  IMAD.MOV.U32 R12, RZ, RZ, R4.reuse ;  /* 0x000000ffff0c7224 */ /* 0x100fe200078e0004 */
[----:B------:R-:W3:Y:S01]  /*0670*/  LDCU.64 UR12, c[0x0][0x3c8] ;  /* 0x00007900ff0c77ac */ /* 0x000ee20008000a00 */
[--C-:B------:R-:W-:Y:S02]  /*0680*/  IMAD R13, R13, 0x2, R4.reuse ;  /* 0x000000020d0d7824 */ /* 0x100fe400078e0204 */
[----:B------:R-:W-:Y:S01]  /*0690*/  IMAD R17, R17, 0x3, R4 ;  /* 0x0000000311117824 */ /* 0x000fe200078e0204 */
[----:B------:R-:W-:Y:S02]  /*06a0*/  UIADD3 UR6, UPT, UPT, -UR4, URZ, URZ ;  /* 0x000000ff04067290 */ /* 0x000fe4000fffe1ff */
[----:B------:R-:W-:-:S10]  /*06b0*/  IMAD.U32 R9, RZ, RZ, UR4 ;  /* 0x00000004ff097e24 */ /* 0x000fd4000f8e00ff */
.L_x_50:
[----:B------:R-:W-:Y:S01]  /*06c0*/  IABS R0, UR14 ;  /* 0x0000000e00007c13 */ /* 0x000fe20008000000 */
[----:B------:R-:W-:Y:S01]  /*06d0*/  BSSY.RECONVERGENT B0, `(.L_x_30) ;  /* 0x0000041000007945 */ /* 0x000fe20003800200 */
[----:B------:R-:W-:Y:S02]  /*06e0*/  IABS R22, R12 ;  /* 0x0000000c00167213 */ /* 0x000fe40000000000 */
[----:B------:R-:W4:Y:S01]  /*06f0*/  I2F.RP R2, R0 ;  /* 0x0000000000027306 */ /* 0x000f220000209400 */
[----:B------:R-:W-:-:S07]  /*0700*/  IABS R24, UR14 ;  /* 0x0000000e00187c13 */ /* 0x000fce0008000000 */
[----:B----4-:R-:W4:Y:S02]  /*0710*/  MUFU.RCP R2, R2 ;  /* 0x0000000200027308 */ /* 0x010f240000001000 */
[----:B----4-:R-:W-:-:S06]  /*0720*/  VIADD R20, R2, 0xffffffe ;  /* 0x0ffffffe02147836 */ /* 0x010fcc0000000000 */
[----:B------:R4:W0:Y:S02]  /*0730*/  F2I.FTZ.U32.TRUNC.NTZ R21, R20 ;  /* 0x0000001400157305 */ /* 0x000824000021f000 */
[----:B----4-:R-:W-:Y:S01]  /*0740*/  IMAD.MOV.U32 R20, RZ, RZ, RZ ;  /* 0x000000ffff147224 */ /* 0x010fe200078e00ff */
[----:B0-----:R-:W-:-:S05]  /*0750*/  IADD3 R23, PT, PT, RZ, -R21, RZ ;  /* 0x80000015ff177210 */ /* 0x001fca0007ffe0ff */
[----:B------:R-:W-:-:S04]  /*0760*/  IMAD R23, R23, R0, RZ ;  /* 0x0000000017177224 */ /* 0x000fc800078e02ff */
[----:B------:R-:W-:-:S04]  /*0770*/  IMAD.HI.U32 R21, R21, R23, R20 ;  /* 0x0000001715157227 */ /* 0x000fc800078e0014 */
[----:B------:R-:W-:Y:S02]  /*0780*/  IMAD.MOV R23, RZ, RZ, -R24 ;  /* 0x000000ffff177224 */ /* 0x000fe400078e0a18 */
[----:B------:R-:W-:-:S04]  /*0790*/  IMAD.HI.U32 R21, R21, R22, RZ ;  /* 0x0000001615157227 */ /* 0x000fc800078e00ff */
[----:B------:R-:W-:-:S05]  /*07a0*/  IMAD R23, R21, R23, R22 ;  /* 0x0000001715177224 */ /* 0x000fca00078e0216 */
[----:B------:R-:W-:-:S13]  /*07b0*/  ISETP.GT.U32.AND P2, PT, R0, R23, PT ;  /* 0x000000170000720c */ /* 0x000fda0003f44070 */
[-C--:B------:R-:W-:Y:S01]  /*07c0*/  @!P2 IADD3 R23, PT, PT, R23, -R0.reuse, RZ ;  /* 0x800000001717a210 */ /* 0x080fe20007ffe0ff */
[----:B------:R-:W-:Y:S01]  /*07d0*/  @!P2 VIADD R21, R21, 0x1 ;  /* 0x000000011515a836 */ /* 0x000fe20000000000 */
[----:B------:R-:W-:Y:S02]  /*07e0*/  ISETP.NE.AND P2, PT, RZ, UR14, PT ;  /* 0x0000000eff007c0c */ /* 0x000fe4000bf45270 */
[----:B------:R-:W-:Y:S02]  /*07f0*/  ISETP.GE.U32.AND P0, PT, R23, R0, PT ;  /* 0x000000001700720c */ /* 0x000fe40003f06070 */
[----:B------:R-:W-:-:S04]  /*0800*/  LOP3.LUT R0, R12, UR14, RZ, 0x3c, !PT ;  /* 0x0000000e0c007c12 */ /* 0x000fc8000f8e3cff */
[----:B------:R-:W-:-:S07]  /*0810*/  ISETP.GE.AND P1, PT, R0, RZ, PT ;  /* 0x000000ff0000720c */ /* 0x000fce0003f26270 */
[----:B------:R-:W-:-:S06]  /*0820*/  @P0 VIADD R21, R21, 0x1 ;  /* 0x0000000115150836 */ /* 0x000fcc0000000000 */
[----:B------:R-:W-:Y:S02]  /*0830*/  @!P1 IADD3 R21, PT, PT, -R21, RZ, RZ ;  /* 0x000000ff15159210 */ /* 0x000fe40007ffe1ff */
[----:B------:R-:W-:-:S04]  /*0840*/  @!P2 LOP3.LUT R21, RZ, UR14, RZ, 0x33, !PT ;  /* 0x0000000eff15ac12 */ /* 0x000fc8000f8e33ff */
[----:B------:R-:W-:Y:S01]  /*0850*/  I2FP.F32.S32 R24, R21 ;  /* 0x0000001500187245 */ /* 0x000fe20000201400 */
[----:B------:R-:W-:-:S04]  /*0860*/  IMAD.MOV R23, RZ, RZ, -R21 ;  /* 0x000000ffff177224 */ /* 0x000fc800078e0a15 */
[----:B------:R-:W-:Y:S02]  /*0870*/  IMAD R0, R23, UR14, R12 ;  /* 0x0000000e17007c24 */ /* 0x000fe4000f8e020c */
[----:B------:R-:W-:-:S03]  /*0880*/  FFMA R24, R24, UR16, R5 ;  /* 0x0000001018187c23 */ /* 0x000fc60008000005 */
[----:B------:R-:W-:-:S05]  /*0890*/  I2FP.F32.S32 R25, R0 ;  /* 0x0000000000197245 */ /* 0x000fca0000201400 */
[----:B------:R-:W-:-:S05]  /*08a0*/  FFMA R25, R25, UR16, R6 ;  /* 0x0000001019197c23 */ /* 0x000fca0008000006 */
[----:B------:R-:W-:-:S04]  /*08b0*/  FSETP.GEU.AND P0, PT, R25, R8, PT ;  /* 0x000000081900720b */ /* 0x000fc80003f0e000 */
[----:B------:R-:W-:-:S13]  /*08c0*/  FSETP.GEU.OR P0, PT, R24, R7, P0 ;  /* 0x000000071800720b */ /* 0x000fda000070e400 */
[----:B------:R-:W-:Y:S05]  /*08d0*/  @P0 BRA `(.L_x_31) ;  /* 0x0000000000800947 */ /* 0x000fea0003800000 */
[----:B------:R-:W-:Y:S01]  /*08e0*/  FMUL R21, R25, R25 ;  /* 0x0000001919157220 */ /* 0x000fe20000400000 */
[----:B------:R-:W-:Y:S03]  /*08f0*/  BSSY.RECONVERGENT B1, `(.L_x_32) ;  /* 0x000000e000017945 */ /* 0x000fe60003800200 */
[----:B------:R-:W-:-:S04]  /*0900*/  FFMA R21, R24, R24, R21 ;  /* 0x0000001818157223 */ /* 0x000fc80000000015 */
[----:B------:R-:W-:Y:S01]  /*0910*/  VIADD R2, R21, 0xf3000000 ;  /* 0xf300000015027836 */ /* 0x000fe20000000000 */
[----:B------:R0:W4:Y:S04]  /*0920*/  MUFU.RSQ R0, R21 ;  /* 0x0000001500007308 */ /* 0x0001280000001400 */
[----:B------:R-:W-:-:S13]  /*0930*/  ISETP.GT.U32.AND P0, PT, R2, 0x727fffff, PT ;  /* 0x727fffff0200780c */ /* 0x000fda0003f04070 */
[----:B0---4-:R-:W-:Y:S05]  /*0940*/  @!P0 BRA `(.L_x_33) ;  /* 0x0000000000108947 */ /* 0x011fea0003800000 */
[----:B------:R-:W-:Y:S02]  /*0950*/  MOV R0, R21 ;  /* 0x0000001500007202 */ /* 0x000fe40000000f00 */
[----:B------:R-:W-:-:S07]  /*0960*/  MOV R2, 0x980 ;  /* 0x0000098000027802 */ /* 0x000fce0000000f00 */
[----:B-123-5:R-:W-:Y:S05]  /*0970*/  CALL.REL.NOINC `($__internal_1_$__cuda_sm20_sqrt_rn_f32_slowpath) ;  /* 0x00000014000c7944 */ /* 0x02efea0003c00000 */
[----:B------:R-:W-:Y:S05]  /*0980*/  BRA `(.L_x_34) ;  /* 0x0000000000107947 */ /* 0x000fea0003800000 */
.L_x_33:
[----:B------:R-:W-:Y:S01]  /*0990*/  FMUL.FTZ R22, R21, R0 ;  /* 0x0000000015167220 */ /* 0x000fe20000410000 */
[----:B------:R-:W-:-:S03]  /*09a0*/  FMUL.FTZ R0, R0, 0.5 ;  /* 0x3f00000000007820 */ /* 0x000fc60000410000 */
[----:B------:R-:W-:-:S04]  /*09b0*/  FFMA R21, -R22, R22, R21 ;  /* 0x0000001616157223 */ /* 0x000fc80000000115 */
[----:B------:R-:W-:-:S07]  /*09c0*/  FFMA R22, R21, R0, R22 ;  /* 0x0000000015167223 */ /* 0x000fce0000000016 */
.L_x_34:
[----:B--23--:R-:W-:Y:S05]  /*09d0*/  BSYNC.RECONVERGENT B1 ;  /* 0x0000000000017941 */ /* 0x00cfea0003800200 */
.L_x_32:
[----:B------:R-:W0:Y:S01]  /*09e0*/  LDC.64 R20, c[0x0][0x3d0] ;  /* 0x0000f400ff147b82 */ /* 0x000e220000000a00 */
[----:B------:R-:W-:-:S04]  /*09f0*/  IADD3 R27, P0, PT, R12, UR5, RZ ;  /* 0x000000050c1b7c10 */ /* 0x000fc8000ff1e0ff */
[----:B------:R-:W-:Y:S01]  /*0a00*/  LEA.HI.X.SX32 R0, R12, UR10, 0x1, P0 ;  /* 0x0000000a0c007c11 */ /* 0x000fe200080f0eff */
[----:B-1----:R-:W-:Y:S01]  /*0a10*/  IMAD.WIDE.U32 R26, R27, 0xc, R14 ;  /* 0x0000000c1b1a7825 */ /* 0x002fe200078e000e */
[----:B------:R-:W-:Y:S02]  /*0a20*/  FSETP.GEU.AND P0, PT, R22, UR11, PT ;  /* 0x0000000b16007c0b */ /* 0x000fe4000bf0e000 */
[----:B------:R-:W-:Y:S01]  /*0a30*/  IADD3 R22, P1, PT, R10, UR12, RZ ;  /* 0x0000000c0a167c10 */ /* 0x000fe2000ff3e0ff */
[----:B------:R-:W-:Y:S01]  /*0a40*/  IMAD R23, R0, 0xc, RZ ;  /* 0x0000000c00177824 */ /* 0x000fe200078e02ff */
[----:B------:R-:W-:-:S03]  /*0a50*/  SEL R29, RZ, 0x1, P0 ;  /* 0x00000001ff1d7807 */ /* 0x000fc60000000000 */
[----:B------:R-:W-:Y:S01]  /*0a60*/  IMAD.IADD R27, R27, 0x1, R23 ;  /* 0x000000011b1b7824 */ /* 0x000fe200078e0217 */
[----:B------:R-:W-:-:S04]  /*0a70*/  LEA.HI.X.SX32 R23, R10, UR13, 0x1, P1 ;  /* 0x0000000d0a177c11 */ /* 0x000fc800088f0eff */
[----:B------:R4:W-:Y:S04]  /*0a80*/  STG.E desc[UR8][R26.64], R24 ;  /* 0x000000181a007986 */ /* 0x0009e8000c101908 */
[----:B------:R4:W-:Y:S01]  /*0a90*/  STG.E desc[UR8][R26.64+0x4], R25 ;  /* 0x000004191a007986 */ /* 0x0009e2000c101908 */
[----:B0-----:R-:W-:-:S03]  /*0aa0*/  IMAD.WIDE R20, R10, 0x4, R20 ;  /* 0x000000040a147825 */ /* 0x001fc600078e0214 */
[----:B-----5:R4:W-:Y:S04]  /*0ab0*/  STG.E desc[UR8][R26.64+0x8], R3 ;  /* 0x000008031a007986 */ /* 0x0209e8000c101908 */
[----:B------:R4:W-:Y:S04]  /*0ac0*/  STG.E.U8 desc[UR8][R22.64], R29 ;  /* 0x0000001d16007986 */ /* 0x0009e8000c101108 */
[----:B------:R4:W-:Y:S02]  /*0ad0*/  STG.E desc[UR8][R20.64], R29 ;  /* 0x0000001d14007986 */ /* 0x0009e4000c101908 */
.L_x_31:
[----:B--23--:R-:W-:Y:S05]  /*0ae0*/  BSYNC.RECONVERGENT B0 ;  /* 0x0000000000007941 */ /* 0x00cfea0003800200 */
.L_x_30:
[----:B------:R-:W-:Y:S01]  /*0af0*/  IABS R0, UR14 ;  /* 0x0000000e00007c13 */ /* 0x000fe20008000000 */
[----:B------:R-:W-:Y:S01]  /*0b00*/  BSSY.RECONVERGENT B0, `(.L_x_35) ;  /* 0x0000041000007945 */ /* 0x000fe20003800200 */
[----:B----4-:R-:W-:Y:S02]  /*0b10*/  IABS R23, R11 ;  /* 0x0000000b00177213 */ /* 0x010fe40000000000 */
[----:B------:R-:W0:Y:S01]  /*0b20*/  I2F.RP R2, R0 ;  /* 0x0000000000027306 */ /* 0x000e220000209400 */
[----:B------:R-:W-:-:S07]  /*0b30*/  IABS R24, UR14 ;  /* 0x0000000e00187c13 */ /* 0x000fce0008000000 */
[----:B0-----:R-:W0:Y:S02]  /*0b40*/  MUFU.RCP R2, R2 ;  /* 0x0000000200027308 */ /* 0x001e240000001000 */
[----:B0-----:R-:W-:-:S06]  /*0b50*/  VIADD R20, R2, 0xffffffe ;  /* 0x0ffffffe02147836 */ /* 0x001fcc0000000000 */
[----:B------:R0:W2:Y:S02]  /*0b60*/  F2I.FTZ.U32.TRUNC.NTZ R21, R20 ;  /* 0x0000001400157305 */ /* 0x0000a4000021f000 */
[----:B0-----:R-:W-:Y:S01]  /*0b70*/  IMAD.MOV.U32 R20, RZ, RZ, RZ ;  /* 0x000000ffff147224 */ /* 0x001fe200078e00ff */
[----:B--2---:R-:W-:-:S05]  /*0b80*/  IADD3 R25, PT, PT, RZ, -R21, RZ ;  /* 0x80000015ff197210 */ /* 0x004fca0007ffe0ff */
        /* <DEDUP_REMOVED lines=28> */
[----:B------:R0:W2:Y:S04]  /*0d50*/  MUFU.RSQ R0, R21 ;  /* 0x0000001500007308 */ /* 0x0000a80000001400 */
[----:B------:R-:W-:-:S13]  /*0d60*/  ISETP.GT.U32.AND P0, PT, R2, 0x727fffff, PT ;  /* 0x727fffff0200780c */ /* 0x000fda0003f04070 */
[----:B0-2---:R-:W-:Y:S05]  /*0d70*/  @!P0 BRA `(.L_x_38) ;  /* 0x0000000000108947 */ /* 0x005fea0003800000 */
[----:B------:R-:W-:Y:S02]  /*0d80*/  MOV R0, R21 ;  /* 0x0000001500007202 */ /* 0x000fe40000000f00 */
[----:B------:R-:W-:-:S07]  /*0d90*/  MOV R2, 0xdb0 ;  /* 0x00000db000027802 */ /* 0x000fce0000000f00 */
[----:B-1---5:R-:W-:Y:S05]  /*0da0*/  CALL.REL.NOINC `($__internal_1_$__cuda_sm20_sqrt_rn_f32_slowpath) ;  /* 0x0000001000007944 */ /* 0x022fea0003c00000 */
[----:B------:R-:W-:Y:S05]  /*0db0*/  BRA `(.L_x_39) ;  /* 0x0000000000107947 */ /* 0x000fea0003800000 */
.L_x_38:
[----:B------:R-:W-:Y:S01]  /*0dc0*/  FMUL.FTZ R22, R21, R0 ;  /* 0x0000000015167220 */ /* 0x000fe20000410000 */
[----:B------:R-:W-:-:S03]  /*0dd0*/  FMUL.FTZ R0, R0, 0.5 ;  /* 0x3f00000000007820 */ /* 0x000fc60000410000 */
[----:B------:R-:W-:-:S04]  /*0de0*/  FFMA R21, -R22, R22, R21 ;  /* 0x0000001616157223 */ /* 0x000fc80000000115 */
[----:B------:R-:W-:-:S07]  /*0df0*/  FFMA R22, R21, R0, R22 ;  /* 0x0000000015167223 */ /* 0x000fce0000000016 */
.L_x_39:
[----:B------:R-:W-:Y:S05]  /*0e00*/  BSYNC.RECONVERGENT B1 ;  /* 0x0000000000017941 */ /* 0x000fea0003800200 */
.L_x_37:
        /* <DEDUP_REMOVED lines=16> */
.L_x_36:
[----:B------:R-:W-:Y:S05]  /*0f10*/  BSYNC.RECONVERGENT B0 ;  /* 0x0000000000007941 */ /* 0x000fea0003800200 */
.L_x_35:
[----:B------:R-:W-:Y:S01]  /*0f20*/  IABS R0, UR14 ;  /* 0x0000000e00007c13 */ /* 0x000fe20008000000 */
[----:B------:R-:W-:Y:S01]  /*0f30*/  BSSY.RECONVERGENT B0, `(.L_x_40) ;  /* 0x0000041000007945 */ /* 0x000fe20003800200 */
[----:B--2---:R-:W-:Y:S02]  /*0f40*/  IABS R23, R13 ;  /* 0x0000000d00177213 */ /* 0x004fe40000000000 */
        /* <DEDUP_REMOVED lines=42> */
.L_x_43:
[----:B------:R-:W-:Y:S01]  /*11f0*/  FMUL.FTZ R22, R21, R0 ;  /* 0x0000000015167220 */ /* 0x000fe20000410000 */
[----:B------:R-:W-:-:S03]  /*1200*/  FMUL.FTZ R0, R0, 0.5 ;  /* 0x3f00000000007820 */ /* 0x000fc60000410000 */
[----:B------:R-:W-:-:S04]  /*1210*/  FFMA R21, -R22, R22, R21 ;  /* 0x0000001616157223 */ /* 0x000fc80000000115 */
[----:B------:R-:W-:-:S07]  /*1220*/  FFMA R22, R21, R0, R22 ;  /* 0x0000000015167223 */ /* 0x000fce0000000016 */
.L_x_44:
[----:B------:R-:W-:Y:S05]  /*1230*/  BSYNC.RECONVERGENT B1 ;  /* 0x0000000000017941 */ /* 0x000fea0003800200 */
.L_x_42:
        /* <DEDUP_REMOVED lines=16> */
.L_x_41:
[----:B------:R-:W-:Y:S05]  /*1340*/  BSYNC.RECONVERGENT B0 ;  /* 0x0000000000007941 */ /* 0x000fea0003800200 */
.L_x_40:
        /* <DEDUP_REMOVED lines=45> */
.L_x_48:
[----:B------:R-:W-:Y:S01]  /*1620*/  FMUL.FTZ R22, R21, R0 ;  /* 0x0000000015167220 */ /* 0x000fe20000410000 */
[----:B------:R-:W-:-:S03]  /*1630*/  FMUL.FTZ R0, R0, 0.5 ;  /* 0x3f00000000007820 */ /* 0x000fc60000410000 */
[----:B------:R-:W-:-:S04]  /*1640*/  FFMA R21, -R22, R22, R21 ;  /* 0x0000001616157223 */ /* 0x000fc80000000115 */
[----:B------:R-:W-:-:S07]  /*1650*/  FFMA R22, R21, R0, R22 ;  /* 0x0000000015167223 */ /* 0x000fce0000000016 */
.L_x_49:
[----:B------:R-:W-:Y:S05]  /*1660*/  BSYNC.RECONVERGENT B1 ;  /* 0x0000000000017941 */ /* 0x000fea0003800200 */
.L_x_47:
        /* <DEDUP_REMOVED lines=16> */
.L_x_46:
[----:B------:R-:W-:Y:S05]  /*1770*/  BSYNC.RECONVERGENT B0 ;  /* 0x0000000000007941 */ /* 0x000fea0003800200 */
.L_x_45:
[----:B------:R-:W-:Y:S01]  /*1780*/  UIADD3 UR6, UPT, UPT, UR6, 0x4, URZ ;  /* 0x0000000406067890 */ /* 0x000fe2000fffe0ff */
[----:B------:R-:W-:Y:S01]  /*1790*/  IMAD.U32 R0, RZ, RZ, UR7 ;  /* 0x00000007ff007e24 */ /* 0x000fe2000f8e00ff */
[----:B------:R-:W-:Y:S01]  /*17a0*/  MOV R2, UR7 ;  /* 0x0000000700027c02 */ /* 0x000fe20008000f00 */
[----:B--2---:R-:W-:Y:S01]  /*17b0*/  IMAD.U32 R21, RZ, RZ, UR7 ;  /* 0x00000007ff157e24 */ /* 0x004fe2000f8e00ff */
[----:B------:R-:W-:Y:S01]  /*17c0*/  UISETP.NE.AND UP0, UPT, UR6, URZ, UPT ;  /* 0x000000ff0600728c */ /* 0x000fe2000bf05270 */
[----:B------:R-:W-:Y:S01]  /*17d0*/  IMAD.U32 R25, RZ, RZ, UR7 ;  /* 0x00000007ff197e24 */ /* 0x000fe2000f8e00ff */
[C---:B------:R-:W-:Y:S01]  /*17e0*/  LEA R11, R0.reuse, R11, 0x2 ;  /* 0x0000000b000b7211 */ /* 0x040fe200078e10ff */
[----:B------:R-:W-:Y:S01]  /*17f0*/  IMAD.U32 R20, RZ, RZ, UR7 ;  /* 0x00000007ff147e24 */ /* 0x000fe2000f8e00ff */
[----:B------:R-:W-:Y:S01]  /*1800*/  LEA R16, R21, R16, 0x2 ;  /* 0x0000001015107211 */ /* 0x000fe200078e10ff */
[----:B------:R-:W-:Y:S01]  /*1810*/  IMAD.U32 R23, RZ, RZ, UR7 ;  /* 0x00000007ff177e24 */ /* 0x000fe2000f8e00ff */
[----:B------:R-:W-:Y:S01]  /*1820*/  LEA R17, R0, R17, 0x2 ;  /* 0x0000001100117211 */ /* 0x000fe200078e10ff */
[----:B------:R-:W-:Y:S01]  /*1830*/  IMAD R19, R2, 0x4, R19 ;  /* 0x0000000402137824 */ /* 0x000fe200078e0213 */
[----:B------:R-:W-:Y:S01]  /*1840*/  LEA R10, R25, R10, 0x2 ;  /* 0x0000000a190a7211 */ /* 0x000fe200078e10ff */
[----:B------:R-:W-:-:S02]  /*1850*/  IMAD R13, R20, 0x4, R13 ;  /* 0x00000004140d7824 */ /* 0x000fc400078e020d */
[----:B------:R-:W-:Y:S02]  /*1860*/  IMAD R18, R21, 0x4, R18 ;  /* 0x0000000415127824 */ /* 0x000fe400078e0212 */
[----:B------:R-:W-:Y:S01]  /*1870*/  IMAD R12, R23, 0x4, R12 ;  /* 0x00000004170c7824 */ /* 0x000fe200078e020c */
[----:B------:R-:W-:Y:S06]  /*1880*/  BRA.U UP0, `(.L_x_50) ;  /* 0xffffffed008c7547 */ /* 0x000fec000b83ffff */
.L_x_29:
[----:B------:R-:W-:-:S13]  /*1890*/  ISETP.NE.AND P0, PT, RZ, UR15, PT ;  /* 0x0000000fff007c0c */ /* 0x000fda000bf05270 */
[----:B------:R-:W-:Y:S05]  /*18a0*/  @!P0 EXIT ;  /* 0x000000000000894d */ /* 0x000fea0003800000 */
[----:B------:R-:W2:Y:S01]  /*18b0*/  LDC.64 R12, c[0x0][0x380] ;  /* 0x0000e000ff0c7b82 */ /* 0x000ea20000000a00 */
[----:B0-----:R-:W-:Y:S01]  /*18c0*/  IMAD R4, R9, UR7, R4 ;  /* 0x0000000709047c24 */ /* 0x001fe2000f8e0204 */
[----:B------:R-:W0:Y:S03]  /*18d0*/  LDCU UR6, c[0x0][0x3b8] ;  /* 0x00007700ff0677ac */ /* 0x000e260008000800 */
[----:B------:R-:W-:Y:S01]  /*18e0*/  VIADD R9, R4, UR5 ;  /* 0x0000000504097c36 */ /* 0x000fe20008000000 */
[----:B------:R-:W3:Y:S02]  /*18f0*/  LDCU UR11, c[0x0][0x3c0] ;  /* 0x00007800ff0b77ac */ /* 0x000ee40008000800 */
[----:B------:R-:W4:Y:S01]  /*1900*/  LDC.64 R10, c[0x0][0x3d0] ;  /* 0x0000f400ff0a7b82 */ /* 0x000f220000000a00 */
[----:B------:R-:W0:Y:S01]  /*1910*/  LDCU.64 UR12, c[0x0][0x3c8] ;  /* 0x00007900ff0c77ac */ /* 0x000e220008000a00 */
[----:B------:R-:W-:-:S12]  /*1920*/  UIADD3 UR4, UPT, UPT, -UR15, URZ, URZ ;  /* 0x000000ff0f047290 */ /* 0x000fd8000fffe1ff */
.L_x_56:
[----:B0-----:R-:W-:Y:S01]  /*1930*/  IABS R19, UR14 ;  /* 0x0000000e00137c13 */ /* 0x001fe20008000000 */
[----:B------:R-:W-:Y:S01]  /*1940*/  UIADD3 UR4, UPT, UPT, UR4, 0x1, URZ ;  /* 0x0000000104047890 */ /* 0x000fe2000fffe0ff */
[----:B------:R-:W-:Y:S01]  /*1950*/  IABS R17, R4 ;  /* 0x0000000400117213 */ /* 0x000fe20000000000 */
[----:B------:R-:W-:Y:S01]  /*1960*/  BSSY.RECONVERGENT B0, `(.L_x_51) ;  /* 0x0000040000007945 */ /* 0x000fe20003800200 */
[----:B------:R-:W1:Y:S01]  /*1970*/  I2F.RP R0, R19 ;  /* 0x0000001300007306 */ /* 0x000e620000209400 */
[----:B------:R-:W-:Y:S01]  /*1980*/  IABS R16, UR14 ;  /* 0x0000000e00107c13 */ /* 0x000fe20008000000 */
[----:B------:R-:W-:-:S06]  /*1990*/  UISETP.NE.AND UP0, UPT, UR4, URZ, UPT ;  /* 0x000000ff0400728c */ /* 0x000fcc000bf05270 */
[----:B-1----:R-:W1:Y:S02]  /*19a0*/  MUFU.RCP R0, R0 ;  /* 0x0000000000007308 */ /* 0x002e640000001000 */
[----:B-1----:R-:W-:-:S06]  /*19b0*/  VIADD R14, R0, 0xffffffe ;  /* 0x0ffffffe000e7836 */ /* 0x002fcc0000000000 */
[----:B------:R1:W3:Y:S02]  /*19c0*/  F2I.FTZ.U32.TRUNC.NTZ R15, R14 ;  /* 0x0000000e000f7305 */ /* 0x0002e4000021f000 */
[----:B-1----:R-:W-:Y:S01]  /*19d0*/  IMAD.MOV.U32 R14, RZ, RZ, RZ ;  /* 0x000000ffff0e7224 */ /* 0x002fe200078e00ff */
[----:B---3--:R-:W-:-:S05]  /*19e0*/  IADD3 R2, PT, PT, RZ, -R15, RZ ;  /* 0x8000000fff027210 */ /* 0x008fca0007ffe0ff */
        /* <DEDUP_REMOVED lines=18> */
[----:B0-----:R-:W-:-:S03]  /*1b10*/  FFMA R14, R14, UR6, R5 ;  /* 0x000000060e0e7c23 */ /* 0x001fc60008000005 */
        /* <DEDUP_REMOVED lines=9> */
[----:B------:R0:W1:Y:S04]  /*1bb0*/  MUFU.RSQ R0, R17 ;  /* 0x0000001100007308 */ /* 0x0000680000001400 */
[----:B------:R-:W-:-:S13]  /*1bc0*/  ISETP.GT.U32.AND P0, PT, R2, 0x727fffff, PT ;  /* 0x727fffff0200780c */ /* 0x000fda0003f04070 */
[----:B01----:R-:W-:Y:S05]  /*1bd0*/  @!P0 BRA `(.L_x_54) ;  /* 0x0000000000108947 */ /* 0x003fea0003800000 */
[----:B------:R-:W-:Y:S02]  /*1be0*/  MOV R0, R17 ;  /* 0x0000001100007202 */ /* 0x000fe40000000f00 */
[----:B------:R-:W-:-:S07]  /*1bf0*/  MOV R2, 0x1c10 ;  /* 0x00001c1000027802 */ /* 0x000fce0000000f00 */
[----:B--2-45:R-:W-:Y:S05]  /*1c00*/  CALL.REL.NOINC `($__internal_1_$__cuda_sm20_sqrt_rn_f32_slowpath) ;  /* 0x0000000000687944 */ /* 0x034fea0003c00000 */
[----:B------:R-:W-:Y:S05]  /*1c10*/  BRA `(.L_x_55) ;  /* 0x0000000000107947 */ /* 0x000fea0003800000 */
.L_x_54:
[----:B------:R-:W-:Y:S01]  /*1c20*/  FMUL.FTZ R22, R17, R0 ;  /* 0x0000000011167220 */ /* 0x000fe20000410000 */
[----:B------:R-:W-:-:S03]  /*1c30*/  FMUL.FTZ R0, R0, 0.5 ;  /* 0x3f00000000007820 */ /* 0x000fc60000410000 */
[----:B------:R-:W-:-:S04]  /*1c40*/  FFMA R17, -R22, R22, R17 ;  /* 0x0000001616117223 */ /* 0x000fc80000000111 */
[----:B------:R-:W-:-:S07]  /*1c50*/  FFMA R22, R17, R0, R22 ;  /* 0x0000000011167223 */ /* 0x000fce0000000016 */
.L_x_55:
[----:B------:R-:W-:Y:S05]  /*1c60*/  BSYNC.RECONVERGENT B1 ;  /* 0x0000000000017941 */ /* 0x000fea0003800200 */
.L_x_53:
[C---:B------:R-:W-:Y:S01]  /*1c70*/  IADD3 R19, P0, PT, R4.reuse, UR5, RZ ;  /* 0x0000000504137c10 */ /* 0x040fe2000ff1e0ff */
[C---:B----4-:R-:W-:Y:S01]  /*1c80*/  IMAD.WIDE R20, R9.reuse, 0x4, R10 ;  /* 0x0000000409147825 */ /* 0x050fe200078e020a */
[----:B------:R-:W-:Y:S02]  /*1c90*/  IADD3 R16, P1, PT, R9, UR12, RZ ;  /* 0x0000000c09107c10 */ /* 0x000fe4000ff3e0ff */
[----:B------:R-:W-:Y:S01]  /*1ca0*/  LEA.HI.X.SX32 R0, R4, UR10, 0x1, P0 ;  /* 0x0000000a04007c11 */ /* 0x000fe200080f0eff */
[----:B--2---:R-:W-:Y:S01]  /*1cb0*/  IMAD.WIDE.U32 R18, R19, 0xc, R12 ;  /* 0x0000000c13127825 */ /* 0x004fe200078e000c */
[----:B------:R-:W-:-:S03]  /*1cc0*/  FSETP.GEU.AND P0, PT, R22, UR11, PT ;  /* 0x0000000b16007c0b */ /* 0x000fc6000bf0e000 */
[----:B------:R-:W-:Y:S01]  /*1cd0*/  IMAD R17, R0, 0xc, RZ ;  /* 0x0000000c00117824 */ /* 0x000fe200078e02ff */
[----:B------:R-:W-:-:S03]  /*1ce0*/  SEL R23, RZ, 0x1, P0 ;  /* 0x00000001ff177807 */ /* 0x000fc60000000000 */
[----:B------:R-:W-:Y:S01]  /*1cf0*/  IMAD.IADD R19, R19, 0x1, R17 ;  /* 0x0000000113137824 */ /* 0x000fe200078e0211 */
[----:B------:R-:W-:-:S04]  /*1d00*/  LEA.HI.X.SX32 R17, R9, UR13, 0x1, P1 ;  /* 0x0000000d09117c11 */ /* 0x000fc800088f0eff */
[----:B------:R0:W-:Y:S04]  /*1d10*/  STG.E desc[UR8][R18.64], R14 ;  /* 0x0000000e12007986 */ /* 0x0001e8000c101908 */
[----:B------:R0:W-:Y:S04]  /*1d20*/  STG.E desc[UR8][R18.64+0x4], R15 ;  /* 0x0000040f12007986 */ /* 0x0001e8000c101908 */
[----:B-----5:R0:W-:Y:S04]  /*1d30*/  STG.E desc[UR8][R18.64+0x8], R3 ;  /* 0x0000080312007986 */ /* 0x0201e8000c101908 */
[----:B------:R0:W-:Y:S04]  /*1d40*/  STG.E.U8 desc[UR8][R16.64], R23 ;  /* 0x0000001710007986 */ /* 0x0001e8000c101108 */
[----:B------:R0:W-:Y:S02]  /*1d50*/  STG.E desc[UR8][R20.64], R23 ;  /* 0x0000001714007986 */ /* 0x0001e4000c101908 */
.L_x_52:
[----:B------:R-:W-:Y:S05]  /*1d60*/  BSYNC.RECONVERGENT B0 ;  /* 0x0000000000007941 */ /* 0x000fea0003800200 */
.L_x_51:
[----:B------:R-:W-:Y:S01]  /*1d70*/  VIADD R9, R9, UR7 ;  /* 0x0000000709097c36 */ /* 0x000fe20008000000 */
[----:B------:R-:W-:Y:S01]  /*1d80*/  IADD3 R4, PT, PT, R4, UR7, RZ ;  /* 0x0000000704047c10 */ /* 0x000fe2000fffe0ff */
[----:B------:R-:W-:Y:S06]  /*1d90*/  BRA.U UP0, `(.L_x_56) ;  /* 0xfffffff900e47547 */ /* 0x000fec000b83ffff */
[----:B------:R-:W-:Y:S05]  /*1da0*/  EXIT ;  /* 0x000000000000794d */ /* 0x000fea0003800000 */
        .weak           $__internal_1_$__cuda_sm20_sqrt_rn_f32_slowpath
        .type           $__internal_1_$__cuda_sm20_sqrt_rn_f32_slowpath,@function
        .size           $__internal_1_$__cuda_sm20_sqrt_rn_f32_slowpath,($__internal_2_$__cuda_sm3x_div_rn_noftz_f32_slowpath - $__internal_1_$__cuda_sm20_sqrt_rn_f32_slowpath)
$__internal_1_$__cuda_sm20_sqrt_rn_f32_slowpath:
[----:B------:R-:W-:-:S13]  /*1db0*/  LOP3.LUT P0, RZ, R0, 0x7fffffff, RZ, 0xc0, !PT ;  /* 0x7fffffff00ff7812 */ /* 0x000fda000780c0ff */
[----:B------:R-:W-:Y:S01]  /*1dc0*/  @!P0 IMAD.MOV.U32 R22, RZ, RZ, R0 ;  /* 0x000000ffff168224 */ /* 0x000fe200078e0000 */
[----:B------:R-:W-:Y:S06]  /*1dd0*/  @!P0 BRA `(.L_x_57) ;  /* 0x0000000000408947 */ /* 0x000fec0003800000 */
[----:B------:R-:W-:-:S13]  /*1de0*/  FSETP.GEU.FTZ.AND P0, PT, R0, RZ, PT ;  /* 0x000000ff0000720b */ /* 0x000fda0003f1e000 */
[----:B------:R-:W-:Y:S01]  /*1df0*/  @!P0 IMAD.MOV.U32 R22, RZ, RZ, 0x7fffffff ;  /* 0x7fffffffff168424 */ /* 0x000fe200078e00ff */
[----:B------:R-:W-:Y:S06]  /*1e00*/  @!P0 BRA `(.L_x_57) ;  /* 0x0000000000348947 */ /* 0x000fec0003800000 */
[----:B------:R-:W-:-:S13]  /*1e10*/  FSETP.GTU.FTZ.AND P0, PT, |R0|, +INF , PT ;  /* 0x7f8000000000780b */ /* 0x000fda0003f1c200 */
[----:B------:R-:W-:Y:S01]  /*1e20*/  @P0 FADD.FTZ R22, R0, 1 ;  /* 0x3f80000000160421 */ /* 0x000fe20000010000 */
[----:B------:R-:W-:Y:S06]  /*1e30*/  @P0 BRA `(.L_x_57) ;  /* 0x0000000000280947 */ /* 0x000fec0003800000 */
[----:B------:R-:W-:-:S13]  /*1e40*/  FSETP.NEU.FTZ.AND P0, PT, |R0|, +INF , PT ;  /* 0x7f8000000000780b */ /* 0x000fda0003f1d200 */
[----:B------:R-:W-:-:S04]  /*1e50*/  @P0 FFMA R23, R0, 1.84467440737095516160e+19, RZ ;  /* 0x5f80000000170823 */ /* 0x000fc800000000ff */
[----:B------:R-:W0:Y:S02]  /*1e60*/  @P0 MUFU.RSQ R26, R23 ;  /* 0x00000017001a0308 */ /* 0x000e240000001400 */
[----:B0-----:R-:W-:Y:S01]  /*1e70*/  @P0 FMUL.FTZ R20, R23, R26 ;  /* 0x0000001a17140220 */ /* 0x001fe20000410000 */
[----:B------:R-:W-:-:S03]  /*1e80*/  @P0 FMUL.FTZ R21, R26, 0.5 ;  /* 0x3f0000001a150820 */ /* 0x000fc60000410000 */
[----:B------:R-:W-:-:S04]  /*1e90*/  @P0 FADD.FTZ R22, -R20, -RZ ;  /* 0x800000ff14160221 */ /* 0x000fc80000010100 */
[----:B------:R-:W-:Y:S01]  /*1ea0*/  @P0 FFMA R27, R20, R22, R23 ;  /* 0x00000016141b0223 */ /* 0x000fe20000000017 */
[----:B------:R-:W-:-:S03]  /*1eb0*/  @!P0 MOV R22, R0 ;  /* 0x0000000000168202 */ /* 0x000fc60000000f00 */
[----:B------:R-:W-:-:S04]  /*1ec0*/  @P0 FFMA R21, R27, R21, R20 ;  /* 0x000000151b150223 */ /* 0x000fc80000000014 */
[----:B------:R-:W-:-:S07]  /*1ed0*/  @P0 FMUL.FTZ R22, R21, 2.3283064365386962891e-10 ;  /* 0x2f80000015160820 */ /* 0x000fce0000410000 */
.L_x_57:
[----:B------:R-:W-:Y:S02]  /*1ee0*/  IMAD.MOV.U32 R20, RZ, RZ, R2 ;  /* 0x000000ffff147224 */ /* 0x000fe400078e0002 */
[----:B------:R-:W-:-:S04]  /*1ef0*/  IMAD.MOV.U32 R21, RZ, RZ, 0x0 ;  /* 0x00000000ff157424 */ /* 0x000fc800078e00ff */
[----:B------:R-:W-:Y:S05]  /*1f00*/  RET.REL.NODEC R20 `(_Z13create_voxelsP5voxelPiPfS2_S2_S2_S2_fffPbS1_) ;  /* 0xffffffe0143c7950 */ /* 0x000fea0003c3ffff */
        .weak           $__internal_2_$__cuda_sm3x_div_rn_noftz_f32_slowpath
        .type           $__internal_2_$__cuda_sm3x_div_rn_noftz_f32_slowpath,@function
        .size           $__internal_2_$__cuda_sm3x_div_rn_noftz_f32_slowpath,(.L_x_69 - $__internal_2_$__cuda_sm3x_div_rn_noftz_f32_slowpath)
$__internal_2_$__cuda_sm3x_div_rn_noftz_f32_slowpath:
[----:B------:R-:W-:Y:S02]  /*1f10*/  SHF.R.U32.HI R11, RZ, 0x17, R5 ;  /* 0x00000017ff0b7819 */ /* 0x000fe40000011605 */
[----:B------:R-:W-:Y:S02]  /*1f20*/  SHF.R.U32.HI R10, RZ, 0x17, R0 ;  /* 0x00000017ff0a7819 */ /* 0x000fe40000011600 */
[----:B------:R-:W-:Y:S02]  /*1f30*/  LOP3.LUT R11, R11, 0xff, RZ, 0xc0, !PT ;  /* 0x000000ff0b0b7812 */ /* 0x000fe400078ec0ff */
[----:B------:R-:W-:Y:S02]  /*1f40*/  LOP3.LUT R14, R10, 0xff, RZ, 0xc0, !PT ;  /* 0x000000ff0a0e7812 */ /* 0x000fe400078ec0ff */
[----:B------:R-:W-:-:S03]  /*1f50*/  IADD3 R13, PT, PT, R11, -0x1, RZ ;  /* 0xffffffff0b0d7810 */ /* 0x000fc60007ffe0ff */
[----:B------:R-:W-:Y:S01]  /*1f60*/  VIADD R12, R14, 0xffffffff ;  /* 0xffffffff0e0c7836 */ /* 0x000fe20000000000 */
[----:B------:R-:W-:-:S04]  /*1f70*/  ISETP.GT.U32.AND P0, PT, R13, 0xfd, PT ;  /* 0x000000fd0d00780c */ /* 0x000fc80003f04070 */
[----:B------:R-:W-:-:S13]  /*1f80*/  ISETP.GT.U32.OR P0, PT, R12, 0xfd, P0 ;  /* 0x000000fd0c00780c */ /* 0x000fda0000704470 */
[----:B------:R-:W-:Y:S01]  /*1f90*/  @!P0 IMAD.MOV.U32 R10, RZ, RZ, RZ ;  /* 0x000000ffff0a8224 */ /* 0x000fe200078e00ff */
[----:B------:R-:W-:Y:S06]  /*1fa0*/  @!P0 BRA `(.L_x_58) ;  /* 0x00000000005c8947 */ /* 0x000fec0003800000 */
[----:B------:R-:W-:Y:S02]  /*1fb0*/  FSETP.GTU.FTZ.AND P0, PT, |R0|, +INF , PT ;  /* 0x7f8000000000780b */ /* 0x000fe40003f1c200 */
        /* <DEDUP_REMOVED lines=17> */
[----:B------:R-:W-:Y:S01]  /*20d0*/  @P0 MOV R10, RZ ;  /* 0x000000ff000a0202 */ /* 0x000fe20000000f00 */
[----:B------:R-:W-:Y:S02]  /*20e0*/  @!P0 IMAD.MOV.U32 R10, RZ, RZ, -0x40 ;  /* 0xffffffc0ff0a8424 */ /* 0x000fe400078e00ff */
[----:B------:R-:W-:Y:S01]  /*20f0*/  @!P0 FFMA R0, R0, 1.84467440737095516160e+19, RZ ;  /* 0x5f80000000008823 */ /* 0x000fe200000000ff */
[----:B------:R-:W-:Y:S01]  /*2100*/  @!P1 FFMA R5, R5, 1.84467440737095516160e+19, RZ ;  /* 0x5f80000005059823 */ /* 0x000fe200000000ff */
[----:B------:R-:W-:-:S07]  /*2110*/  @!P1 VIADD R10, R10, 0x40 ;  /* 0x000000400a0a9836 */ /* 0x000fce0000000000 */
.L_x_58:
[----:B------:R-:W-:-:S04]  /*2120*/  LEA R12, R11, 0xc0800000, 0x17 ;  /* 0xc08000000b0c7811 */ /* 0x000fc800078eb8ff */
[----:B------:R-:W-:Y:S01]  /*2130*/  IADD3 R12, PT, PT, -R12, R5, RZ ;  /* 0x000000050c0c7210 */ /* 0x000fe20007ffe1ff */
[----:B------:R-:W-:-:S03]  /*2140*/  VIADD R5, R14, 0xffffff81 ;  /* 0xffffff810e057836 */ /* 0x000fc60000000000 */
[----:B------:R-:W0:Y:S01]  /*2150*/  MUFU.RCP R13, R12 ;  /* 0x0000000c000d7308 */ /* 0x000e220000001000 */
[----:B------:R-:W-:Y:S01]  /*2160*/  FADD.FTZ R15, -R12, -RZ ;  /* 0x800000ff0c0f7221 */ /* 0x000fe20000010100 */
[C---:B------:R-:W-:Y:S01]  /*2170*/  IMAD R0, R5.reuse, -0x800000, R0 ;  /* 0xff80000005007824 */ /* 0x040fe200078e0200 */
[----:B------:R-:W-:-:S05]  /*2180*/  IADD3 R11, PT, PT, R5, 0x7f, -R11 ;  /* 0x0000007f050b7810 */ /* 0x000fca0007ffe80b */
[----:B------:R-:W-:Y:S02]  /*2190*/  IMAD.IADD R11, R11, 0x1, R10 ;  /* 0x000000010b0b7824 */ /* 0x000fe400078e020a */
        /* <DEDUP_REMOVED lines=8> */
[----:B------:R-:W-:-:S04]  /*2220*/  LOP3.LUT R5, R5, 0xff, RZ, 0xc0, !PT ;  /* 0x000000ff05057812 */ /* 0x000fc800078ec0ff */
[----:B------:R-:W-:-:S05]  /*2230*/  IADD3 R15, PT, PT, R5, R11, RZ ;  /* 0x0000000b050f7210 */ /* 0x000fca0007ffe0ff */
        /* <DEDUP_REMOVED lines=16> */
[----:B------:R-:W-:Y:S02]  /*2340*/  ISETP.NE.AND P1, PT, R15, RZ, PT ;  /* 0x000000ff0f00720c */ /* 0x000fe40003f25270 */
[----:B------:R-:W-:-:S02]  /*2350*/  LOP3.LUT R11, R11, 0x800000, RZ, 0xfc, !PT ;  /* 0x008000000b0b7812 */ /* 0x000fc400078efcff */
[----:B------:R-:W-:Y:S02]  /*2360*/  IADD3 R13, PT, PT, -R15, RZ, RZ ;  /* 0x000000ff0f0d7210 */ /* 0x000fe40007ffe1ff */
[----:B------:R-:W-:Y:S02]  /*2370*/  SHF.L.U32 R12, R11, R12, RZ ;  /* 0x0000000c0b0c7219 */ /* 0x000fe400000006ff */
[----:B------:R-:W-:Y:S02]  /*2380*/  FSETP.NEU.FTZ.AND P0, PT, R5, R10, PT ;  /* 0x0000000a0500720b */ /* 0x000fe40003f1d000 */
[----:B------:R-:W-:Y:S02]  /*2390*/  SEL R10, R13, RZ, P2 ;  /* 0x000000ff0d0a7207 */ /* 0x000fe40001000000 */
[----:B------:R-:W-:Y:S02]  /*23a0*/  ISETP.NE.AND P1, PT, R12, RZ, P1 ;  /* 0x000000ff0c00720c */ /* 0x000fe40000f25270 */
[----:B------:R-:W-:-:S02]  /*23b0*/  SHF.R.U32.HI R10, RZ, R10, R11 ;  /* 0x0000000aff0a7219 */ /* 0x000fc4000001160b */
[----:B------:R-:W-:Y:S02]  /*23c0*/  PLOP3.LUT P0, PT, P0, P1, PT, 0xf8, 0x8f ;  /* 0x00000000008f781c */ /* 0x000fe40000703f70 */
[----:B------:R-:W-:Y:S02]  /*23d0*/  SHF.R.U32.HI R12, RZ, 0x1, R10 ;  /* 0x00000001ff0c7819 */ /* 0x000fe4000001160a */
[----:B------:R-:W-:-:S04]  /*23e0*/  SEL R5, RZ, 0x1, !P0 ;  /* 0x00000001ff057807 */ /* 0x000fc80004000000 */
[----:B------:R-:W-:-:S04]  /*23f0*/  LOP3.LUT R5, R5, 0x1, R12, 0xf8, !PT ;  /* 0x0000000105057812 */ /* 0x000fc800078ef80c */
[----:B------:R-:W-:-:S05]  /*2400*/  LOP3.LUT R5, R5, R10, RZ, 0xc0, !PT ;  /* 0x0000000a05057212 */ /* 0x000fca00078ec0ff */
[----:B------:R-:W-:-:S05]  /*2410*/  IMAD.IADD R5, R12, 0x1, R5 ;  /* 0x000000010c057824 */ /* 0x000fca00078e0205 */
[----:B------:R-:W-:Y:S01]  /*2420*/  LOP3.LUT R0, R5, R0, RZ, 0xfc, !PT ;  /* 0x0000000005007212 */ /* 0x000fe200078efcff */
[----:B------:R-:W-:Y:S06]  /*2430*/  BRA `(.L_x_65) ;  /* 0x0000000000347947 */ /* 0x000fec0003800000 */
.L_x_64:
[----:B------:R-:W-:-:S04]  /*2440*/  LOP3.LUT R0, R0, 0x80000000, RZ, 0xc0, !PT ;  /* 0x8000000000007812 */ /* 0x000fc800078ec0ff */
[----:B------:R-:W-:Y:S01]  /*2450*/  LOP3.LUT R0, R0, 0x7f800000, RZ, 0xfc, !PT ;  /* 0x7f80000000007812 */ /* 0x000fe200078efcff */
[----:B------:R-:W-:Y:S06]  /*2460*/  BRA `(.L_x_65) ;  /* 0x0000000000287947 */ /* 0x000fec0003800000 */
.L_x_63:
[----:B------:R-:W-:Y:S01]  /*2470*/  IMAD R0, R11, 0x800000, R0 ;  /* 0x008000000b007824 */ /* 0x000fe200078e0200 */
[----:B------:R-:W-:Y:S06]  /*2480*/  BRA `(.L_x_65) ;  /* 0x0000000000207947 */ /* 0x000fec0003800000 */
.L_x_62:
[----:B------:R-:W-:-:S04]  /*2490*/  LOP3.LUT R0, R5, 0x80000000, R0, 0x48, !PT ;  /* 0x8000000005007812 */ /* 0x000fc800078e4800 */
[----:B------:R-:W-:Y:S01]  /*24a0*/  LOP3.LUT R0, R0, 0x7f800000, RZ, 0xfc, !PT ;  /* 0x7f80000000007812 */ /* 0x000fe200078efcff */
[----:B------:R-:W-:Y:S06]  /*24b0*/  BRA `(.L_x_65) ;  /* 0x0000000000147947 */ /* 0x000fec0003800000 */
.L_x_61:
[----:B------:R-:W-:Y:S01]  /*24c0*/  LOP3.LUT R0, R5, 0x80000000, R0, 0x48, !PT ;  /* 0x8000000005007812 */ /* 0x000fe200078e4800 */
[----:B------:R-:W-:Y:S06]  /*24d0*/  BRA `(.L_x_65) ;  /* 0x00000000000c7947 */ /* 0x000fec0003800000 */
.L_x_60:
[----:B------:R-:W0:Y:S01]  /*24e0*/  MUFU.RSQ R0, -QNAN ;  /* 0xffc0000000007908 */ /* 0x000e220000001400 */
[----:B------:R-:W-:Y:S05]  /*24f0*/  BRA `(.L_x_65) ;  /* 0x0000000000047947 */ /* 0x000fea0003800000 */
.L_x_59:
[----:B------:R-:W-:-:S07]  /*2500*/  FADD.FTZ R0, R0, R5 ;  /* 0x0000000500007221 */ /* 0x000fce0000010000 */
.L_x_65:
[----:B------:R-:W-:Y:S01]  /*2510*/  MOV R10, R6 ;  /* 0x00000006000a7202 */ /* 0x000fe20000000f00 */
[----:B------:R-:W-:-:S04]  /*2520*/  IMAD.MOV.U32 R11, RZ, RZ, 0x0 ;  /* 0x00000000ff0b7424 */ /* 0x000fc800078e00ff */
[----:B0-----:R-:W-:Y:S05]  /*2530*/  RET.REL.NODEC R10 `(_Z13create_voxelsP5voxelPiPfS2_S2_S2_S2_fffPbS1_) ;  /* 0xffffffd80ab07950 */ /* 0x001fea0003c3ffff */
.L_x_66:
        /* <DEDUP_REMOVED lines=12> */
.L_x_69:


//--------------------- .nv.global.init           --------------------------
	.section	.nv.global.init,"aw",@progbits
.nv.global.init:
	.type		$str,@object
	.size		$str,(.L_0 - $str)
$str:
        /*0000*/ 	.byte	0x5b, 0x25, 0x64, 0x5d, 0x2c, 0x20, 0x73, 0x74, 0x61, 0x72, 0x74, 0x20, 0x25, 0x64, 0x2c, 0x20
        /*0010*/ 	.byte	0x65, 0x6e, 0x64, 0x20, 0x25, 0x64, 0x2c, 0x20, 0x73, 0x74, 0x65, 0x70, 0x73, 0x20, 0x25, 0x64
        /*0020*/ 	.byte	0x2c, 0x20, 0x69, 0x74, 0x65, 0x72, 0x61, 0x74, 0x69, 0x6f, 0x6e, 0x73, 0x3a, 0x20, 0x25, 0x64
        /*0030*/ 	.byte	0x0a, 0x00
.L_0:


//--------------------- .nv.shared.reserved.0     --------------------------
	.section	.nv.shared.reserved.0,"aw",@nobits
	.weak		__nv_reservedSMEM_offset_0_alias
	.size		__nv_reservedSMEM_offset_0_alias, 0, 64
	.other		__nv_reservedSMEM_offset_0_alias,@"STO_CUDA_RESERVED_SHARED STV_DEFAULT"
__nv_reservedSMEM_offset_0_alias:
	.zero		0
	.zero		64


//--------------------- .nv.constant0._Z14compact_voxelsP5voxelS0_PiPbS1_S1_ --------------------------
	.section	.nv.constant0._Z14compact_voxelsP5voxelS0_PiPbS1_S1_,"a",@progbits
	.sectionflags	@""
	.align	4
.nv.constant0._Z14compact_voxelsP5voxelS0_PiPbS1_S1_:
	.zero		944


//--------------------- .nv.constant0._Z13create_voxelsP5voxelPiPfS2_S2_S2_S2_fffPbS1_ --------------------------
	.section	.nv.constant0._Z13create_voxelsP5voxelPiPfS2_S2_S2_S2_fffPbS1_,"a",@progbits
	.sectionflags	@""
	.align	4
.nv.constant0._Z13create_voxelsP5voxelPiPfS2_S2_S2_S2_fffPbS1_:
	.zero		984


//--------------------- SYMBOLS --------------------------

	.type		.nv.reservedSmem.offset0,@object
	.size		.nv.reservedSmem.offset0,0x4
	.type		vprintf,@function
